	.target	sm_90a

	.elftype	@"ET_EXEC"


//--------------------- .note.nv.tkinfo           --------------------------
	.section	.note.nv.tkinfo,"",@"SHT_NOTE"
	.sectionflags	@"SHF_NOTE_NV_TKINFO"
	.tkinfo
        /*0018*/ 	.word	0x00000002
        /*0030*/ 	.string	""
        /*0030*/ 	.string	"ptxas"
        /*0030*/ 	.string	"Cuda compilation tools, release 13.0, V13.0.88"
        /*0030*/ 	.string	"Build cuda_13.0.r13.0/compiler.36424714_0"
        /*0030*/ 	.string	"-arch sm_90a -m 64 "



//--------------------- .note.nv.cuinfo           --------------------------
	.section	.note.nv.cuinfo,"",@"SHT_NOTE"
	.sectionflags	@"SHF_NOTE_NV_CUINFO"
        /*0018*/ 	.short	0x0002
        /*001a*/ 	.short	0x005a
        /*001c*/ 	.short	0x0082
	.zero		2


//--------------------- .nv.info                  --------------------------
	.section	.nv.info,"",@"SHT_CUDA_INFO"
	.align	4


	//----- nvinfo : EIATTR_REGCOUNT
	.align		4
        /*0000*/ 	.byte	0x04, 0x2f
        /*0002*/ 	.short	(.L_15 - .L_14)
	.align		4
.L_14:
        /*0004*/ 	.word	index@(_ZN7cutlass13device_kernelINS_4gemm6kernel13GemmUniversalIN4cute5tupleIJiiiiEEENS1_10collective13CollectiveMmaINS1_34MainloopSm90TmaGmmaWarpSpecializedILi6ENS5_IJNS4_1CILi1EEESB_SB_EEENS1_32KernelTmaWarpSpecializedPingpongEEENS5_IJNSA_ILi64EEENSA_ILi128EEESF_EEEfNS5_IJlSB_lEEEfSI_NS4_8TiledMMAINS4_8MMA_AtomIJNS4_4SM904GMMA30MMA_64x128x8_F32TF32TF32_SS_TNILNSM_7ScaleInE1ELSO_1EEEEEENS4_6LayoutISC_NS5_IJNSA_ILi0EEESS_SS_EEEEENS5_IJNS4_10UnderscoreESV_SV_EEEEENS4_13SM90_TMA_LOADENS4_14ComposedLayoutINS4_7SwizzleILi3ELi4ELi3EEENS4_18smem_ptr_flag_bitsILi32EEENSR_INS5_IJNSA_ILi8EEENSA_ILi32EEEEEENS5_IJS15_SB_EEEEEEEvNS4_8identityESY_S19_vS1A_EENS_8epilogue10collective6detail29Sm90TmaWarpSpecializedAdapterINS1D_15DefaultEpilogueIfSI_SI_NS1C_6thread17LinearCombinationIfLi1EffLNS1H_9ScaleType4KindE0ELNS_15FloatRoundStyleE2EfEENS1_15EpilogueDefaultEEEEEvvEEEEvNT_6ParamsE)
        /*0008*/ 	.word	0x000000a8


	//----- nvinfo : EIATTR_FRAME_SIZE
	.align		4
.L_15:
        /*000c*/ 	.byte	0x04, 0x11
        /*000e*/ 	.short	(.L_17 - .L_16)
	.align		4
.L_16:
        /*0010*/ 	.word	index@(_ZN7cutlass13device_kernelINS_4gemm6kernel13GemmUniversalIN4cute5tupleIJiiiiEEENS1_10collective13CollectiveMmaINS1_34MainloopSm90TmaGmmaWarpSpecializedILi6ENS5_IJNS4_1CILi1EEESB_SB_EEENS1_32KernelTmaWarpSpecializedPingpongEEENS5_IJNSA_ILi64EEENSA_ILi128EEESF_EEEfNS5_IJlSB_lEEEfSI_NS4_8TiledMMAINS4_8MMA_AtomIJNS4_4SM904GMMA30MMA_64x128x8_F32TF32TF32_SS_TNILNSM_7ScaleInE1ELSO_1EEEEEENS4_6LayoutISC_NS5_IJNSA_ILi0EEESS_SS_EEEEENS5_IJNS4_10UnderscoreESV_SV_EEEEENS4_13SM90_TMA_LOADENS4_14ComposedLayoutINS4_7SwizzleILi3ELi4ELi3EEENS4_18smem_ptr_flag_bitsILi32EEENSR_INS5_IJNSA_ILi8EEENSA_ILi32EEEEEENS5_IJS15_SB_EEEEEEEvNS4_8identityESY_S19_vS1A_EENS_8epilogue10collective6detail29Sm90TmaWarpSpecializedAdapterINS1D_15DefaultEpilogueIfSI_SI_NS1C_6thread17LinearCombinationIfLi1EffLNS1H_9ScaleType4KindE0ELNS_15FloatRoundStyleE2EfEENS1_15EpilogueDefaultEEEEEvvEEEEvNT_6ParamsE)
        /*0014*/ 	.word	0x00000008


	//----- nvinfo : EIATTR_MIN_STACK_SIZE
	.align		4
.L_17:
        /*0018*/ 	.byte	0x04, 0x12
        /*001a*/ 	.short	(.L_19 - .L_18)
	.align		4
.L_18:
        /*001c*/ 	.word	index@(_ZN7cutlass13device_kernelINS_4gemm6kernel13GemmUniversalIN4cute5tupleIJiiiiEEENS1_10collective13CollectiveMmaINS1_34MainloopSm90TmaGmmaWarpSpecializedILi6ENS5_IJNS4_1CILi1EEESB_SB_EEENS1_32KernelTmaWarpSpecializedPingpongEEENS5_IJNSA_ILi64EEENSA_ILi128EEESF_EEEfNS5_IJlSB_lEEEfSI_NS4_8TiledMMAINS4_8MMA_AtomIJNS4_4SM904GMMA30MMA_64x128x8_F32TF32TF32_SS_TNILNSM_7ScaleInE1ELSO_1EEEEEENS4_6LayoutISC_NS5_IJNSA_ILi0EEESS_SS_EEEEENS5_IJNS4_10UnderscoreESV_SV_EEEEENS4_13SM90_TMA_LOADENS4_14ComposedLayoutINS4_7SwizzleILi3ELi4ELi3EEENS4_18smem_ptr_flag_bitsILi32EEENSR_INS5_IJNSA_ILi8EEENSA_ILi32EEEEEENS5_IJS15_SB_EEEEEEEvNS4_8identityESY_S19_vS1A_EENS_8epilogue10collective6detail29Sm90TmaWarpSpecializedAdapterINS1D_15DefaultEpilogueIfSI_SI_NS1C_6thread17LinearCombinationIfLi1EffLNS1H_9ScaleType4KindE0ELNS_15FloatRoundStyleE2EfEENS1_15EpilogueDefaultEEEEEvvEEEEvNT_6ParamsE)
        /*0020*/ 	.word	0x00000008
.L_19:


//--------------------- .nv.compat                --------------------------
	.section	.nv.compat,"",@"SHT_CUDA_COMPAT_INFO"
	.align	4
        /*0000*/ 	.byte	0x02, 0x09, 0x01, 0x00, 0x02, 0x02, 0x04, 0x00, 0x02, 0x05, 0x05, 0x00, 0x03, 0x07, 0x01, 0x01
        /*0010*/ 	.byte	0x02, 0x03, 0x01, 0x00, 0x02, 0x06, 0x01, 0x00, 0x04, 0x0b, 0x08, 0x00, 0x00, 0x00, 0x00, 0x00
        /*0020*/ 	.byte	0x00, 0x00, 0x00, 0x00


//--------------------- .nv.info._ZN7cutlass13device_kernelINS_4gemm6kernel13GemmUniversalIN4cute5tupleIJiiiiEEENS1_10collective13CollectiveMmaINS1_34MainloopSm90TmaGmmaWarpSpecializedILi6ENS5_IJNS4_1CILi1EEESB_SB_EEENS1_32KernelTmaWarpSpecializedPingpongEEENS5_IJNSA_ILi64EEENSA_ILi128EEESF_EEEfNS5_IJlSB_lEEEfSI_NS4_8TiledMMAINS4_8MMA_AtomIJNS4_4SM904GMMA30MMA_64x128x8_F32TF32TF32_SS_TNILNSM_7ScaleInE1ELSO_1EEEEEENS4_6LayoutISC_NS5_IJNSA_ILi0EEESS_SS_EEEEENS5_IJNS4_10UnderscoreESV_SV_EEEEENS4_13SM90_TMA_LOADENS4_14ComposedLayoutINS4_7SwizzleILi3ELi4ELi3EEENS4_18smem_ptr_flag_bitsILi32EEENSR_INS5_IJNSA_ILi8EEENSA_ILi32EEEEEENS5_IJS15_SB_EEEEEEEvNS4_8identityESY_S19_vS1A_EENS_8epilogue10collective6detail29Sm90TmaWarpSpecializedAdapterINS1D_15DefaultEpilogueIfSI_SI_NS1C_6thread17LinearCombinationIfLi1EffLNS1H_9ScaleType4KindE0ELNS_15FloatRoundStyleE2EfEENS1_15EpilogueDefaultEEEEEvvEEEEvNT_6ParamsE --------------------------
	.section	.nv.info._ZN7cutlass13device_kernelINS_4gemm6kernel13GemmUniversalIN4cute5tupleIJiiiiEEENS1_10collective13CollectiveMmaINS1_34MainloopSm90TmaGmmaWarpSpecializedILi6ENS5_IJNS4_1CILi1EEESB_SB_EEENS1_32KernelTmaWarpSpecializedPingpongEEENS5_IJNSA_ILi64EEENSA_ILi128EEESF_EEEfNS5_IJlSB_lEEEfSI_NS4_8TiledMMAINS4_8MMA_AtomIJNS4_4SM904GMMA30MMA_64x128x8_F32TF32TF32_SS_TNILNSM_7ScaleInE1ELSO_1EEEEEENS4_6LayoutISC_NS5_IJNSA_ILi0EEESS_SS_EEEEENS5_IJNS4_10UnderscoreESV_SV_EEEEENS4_13SM90_TMA_LOADENS4_14ComposedLayoutINS4_7SwizzleILi3ELi4ELi3EEENS4_18smem_ptr_flag_bitsILi32EEENSR_INS5_IJNSA_ILi8EEENSA_ILi32EEEEEENS5_IJS15_SB_EEEEEEEvNS4_8identityESY_S19_vS1A_EENS_8epilogue10collective6detail29Sm90TmaWarpSpecializedAdapterINS1D_15DefaultEpilogueIfSI_SI_NS1C_6thread17LinearCombinationIfLi1EffLNS1H_9ScaleType4KindE0ELNS_15FloatRoundStyleE2EfEENS1_15EpilogueDefaultEEEEEvvEEEEvNT_6ParamsE,"",@"SHT_CUDA_INFO"
	.sectionflags	@""
	.align	4


	//----- nvinfo : EIATTR_CUDA_API_VERSION
	.align		4
        /*0000*/ 	.byte	0x04, 0x37
        /*0002*/ 	.short	(.L_21 - .L_20)
.L_20:
        /*0004*/ 	.word	0x00000082


	//----- nvinfo : EIATTR_KPARAM_INFO
	.align		4
.L_21:
        /*0008*/ 	.byte	0x04, 0x17
        /*000a*/ 	.short	(.L_23 - .L_22)
.L_22:
        /*000c*/ 	.word	0x00000000
        /*0010*/ 	.short	0x0000
        /*0012*/ 	.short	0x0070
        /*0014*/ 	.byte	0x00, 0xf0, 0x01, 0x10


	//----- nvinfo : EIATTR_SPARSE_MMA_MASK
	.align		4
.L_23:
        /*0018*/ 	.byte	0x03, 0x50
        /*001a*/ 	.short	0x0000


	//----- nvinfo : EIATTR_MAXREG_COUNT
	.align		4
        /*001c*/ 	.byte	0x03, 0x1b
        /*001e*/ 	.short	0x00a8


	//----- nvinfo : EIATTR_NUM_BARRIERS
	.align		4
        /*0020*/ 	.byte	0x02, 0x4c
        /*0022*/ 	.byte	0x01
	.zero		1


	//----- nvinfo : EIATTR_EXTERNS
	.align		4
        /*0024*/ 	.byte	0x04, 0x0f
        /*0026*/ 	.short	(.L_25 - .L_24)


	//   ....[0]....
	.align		4
.L_24:
        /*0028*/ 	.word	index@(__assertfail)


	//----- nvinfo : EIATTR_ANNOTATIONS
	.align		4
.L_25:
        /*002c*/ 	.byte	0x04, 0x55
        /*002e*/ 	.short	(.L_27 - .L_26)


	//   ....[0]....
.L_26:
        /*0030*/ 	.word	0x00000001
        /*0034*/ 	.byte	0x10, 0x0b, 0x00, 0x00, 0x01, 0x00, 0x00, 0x00, 0x30, 0x12, 0x00, 0x00, 0x01, 0x00, 0x00, 0x00
        /*0044*/ 	.byte	0x50, 0x58, 0x00, 0x00, 0x01, 0x00, 0x00, 0x00, 0xd0, 0x64, 0x00, 0x00


	//----- nvinfo : EIATTR_MERCURY_ISA_VERSION
	.align		4
.L_27:
        /*0050*/ 	.byte	0x03, 0x5f
        /*0052*/ 	.short	0x0101


	//----- nvinfo : EIATTR_INT_WARP_WIDE_INSTR_OFFSETS
	.align		4
        /*0054*/ 	.byte	0x04, 0x31
        /*0056*/ 	.short	(.L_29 - .L_28)


	//   ....[0]....
.L_28:
        /*0058*/ 	.word	0x00000430


	//   ....[1]....
        /*005c*/ 	.word	0x00000450


	//   ....[2]....
        /*0060*/ 	.word	0x000004d0


	//   ....[3]....
        /*0064*/ 	.word	0x000004e0


	//   ....[4]....
        /*0068*/ 	.word	0x000004f0


	//   ....[5]....
        /*006c*/ 	.word	0x00000510


	//   ....[6]....
        /*0070*/ 	.word	0x000005a0


	//   ....[7]....
        /*0074*/ 	.word	0x000005c0


	//----- nvinfo : EIATTR_COOP_GROUP_MASK_REGIDS
	.align		4
.L_29:
        /*0078*/ 	.byte	0x04, 0x29
        /*007a*/ 	.short	(.L_31 - .L_30)


	//   ....[0]....
.L_30:
        /*007c*/ 	.word	0xffffffff


	//   ....[1]....
        /*0080*/ 	.word	0xffffffff


	//   ....[2]....
        /*0084*/ 	.word	0xffffffff


	//   ....[3]....
        /*0088*/ 	.word	0xffffffff


	//   ....[4]....
        /*008c*/ 	.word	0xffffffff


	//   ....[5]....
        /*0090*/ 	.word	0xffffffff


	//----- nvinfo : EIATTR_COOP_GROUP_INSTR_OFFSETS
	.align		4
.L_31:
        /*0094*/ 	.byte	0x04, 0x28
        /*0096*/ 	.short	(.L_33 - .L_32)


	//   ....[0]....
.L_32:
        /*0098*/ 	.word	0x00000070


	//   ....[1]....
        /*009c*/ 	.word	0x00000080


	//   ....[2]....
        /*00a0*/ 	.word	0x00000140


	//   ....[3]....
        /*00a4*/ 	.word	0x00000310


	//   ....[4]....
        /*00a8*/ 	.word	0x00000350


	//   ....[5]....
        /*00ac*/ 	.word	0x00000390


	//----- nvinfo : EIATTR_REG_RECONFIG
	.align		4
.L_33:
        /*00b0*/ 	.byte	0x01, 0x54
	.zero		2


	//----- nvinfo : EIATTR_SYSCALL_OFFSETS
	.align		4
        /*00b4*/ 	.byte	0x04, 0x46
        /*00b6*/ 	.short	(.L_35 - .L_34)


	//   ....[0]....
.L_34:
        /*00b8*/ 	.word	0x000016b0


	//----- nvinfo : EIATTR_MBARRIER_INSTR_OFFSETS
	.align		4
.L_35:
        /*00bc*/ 	.byte	0x04, 0x39
        /*00be*/ 	.short	(.L_37 - .L_36)


	//   ....[0]....
.L_36:
        /*00c0*/ 	.word	0x00000240
        /*00c4*/ 	.word	0x000000ff
        /*00c8*/ 	.word	0x00000000
        /*00cc*/ 	.short	0x0100
        /*00ce*/ 	.byte	0x08
	.zero		1


	//   ....[1]....
        /*00d0*/ 	.word	0x00000250
        /*00d4*/ 	.word	0x000000ff
        /*00d8*/ 	.word	0x00000030
        /*00dc*/ 	.short	0x0100
        /*00de*/ 	.byte	0x08
	.zero		1


	//   ....[2]....
        /*00e0*/ 	.word	0x00000260
        /*00e4*/ 	.word	0x000000ff
        /*00e8*/ 	.word	0x00000008
        /*00ec*/ 	.short	0x0100
        /*00ee*/ 	.byte	0x08
	.zero		1


	//   ....[3]....
        /*00f0*/ 	.word	0x00000270
        /*00f4*/ 	.word	0x000000ff
        /*00f8*/ 	.word	0x00000038
        /*00fc*/ 	.short	0x0100
        /*00fe*/ 	.byte	0x08
	.zero		1


	//   ....[4]....
        /*0100*/ 	.word	0x00000280
        /*0104*/ 	.word	0x000000ff
        /*0108*/ 	.word	0x00000010
        /*010c*/ 	.short	0x0100
        /*010e*/ 	.byte	0x08
	.zero		1


	//   ....[5]....
        /*0110*/ 	.word	0x00000290
        /*0114*/ 	.word	0x000000ff
        /*0118*/ 	.word	0x00000040
        /*011c*/ 	.short	0x0100
        /*011e*/ 	.byte	0x08
	.zero		1


	//   ....[6]....
        /*0120*/ 	.word	0x000002a0
        /*0124*/ 	.word	0x000000ff
        /*0128*/ 	.word	0x00000018
        /*012c*/ 	.short	0x0100
        /*012e*/ 	.byte	0x08
	.zero		1


	//   ....[7]....
        /*0130*/ 	.word	0x000002b0
        /*0134*/ 	.word	0x000000ff
        /*0138*/ 	.word	0x00000048
        /*013c*/ 	.short	0x0100
        /*013e*/ 	.byte	0x08
	.zero		1


	//   ....[8]....
        /*0140*/ 	.word	0x000002c0
        /*0144*/ 	.word	0x000000ff
        /*0148*/ 	.word	0x00000020
        /*014c*/ 	.short	0x0100
        /*014e*/ 	.byte	0x08
	.zero		1


	//   ....[9]....
        /*0150*/ 	.word	0x000002d0
        /*0154*/ 	.word	0x000000ff
        /*0158*/ 	.word	0x00000050
        /*015c*/ 	.short	0x0100
        /*015e*/ 	.byte	0x08
	.zero		1


	//   ....[10]....
        /*0160*/ 	.word	0x000002e0
        /*0164*/ 	.word	0x000000ff
        /*0168*/ 	.word	0x00000028
        /*016c*/ 	.short	0x0100
        /*016e*/ 	.byte	0x08
	.zero		1


	//   ....[11]....
        /*0170*/ 	.word	0x000002f0
        /*0174*/ 	.word	0x000000ff
        /*0178*/ 	.word	0x00000058
        /*017c*/ 	.short	0x0100
        /*017e*/ 	.byte	0x08
	.zero		1


	//   ....[12]....
        /*0180*/ 	.word	0x00000600
        /*0184*/ 	.word	0x000000ff
        /*0188*/ 	.word	0x00000090
        /*018c*/ 	.short	0x0100
        /*018e*/ 	.byte	0x08
	.zero		1


	//   ....[13]....
        /*0190*/ 	.word	0x00000670
        /*0194*/ 	.word	0x000000ff
        /*0198*/ 	.word	0x00000098
        /*019c*/ 	.short	0x0100
        /*019e*/ 	.byte	0x08
	.zero		1


	//   ....[14]....
        /*01a0*/ 	.word	0x00000690
        /*01a4*/ 	.word	0x000000ff
        /*01a8*/ 	.word	0x00000070
        /*01ac*/ 	.short	0x0100
        /*01ae*/ 	.byte	0x09
	.zero		1


	//   ....[15]....
        /*01b0*/ 	.word	0x000006a0
        /*01b4*/ 	.word	0x000000ff
        /*01b8*/ 	.word	0x00000078
        /*01bc*/ 	.short	0x0100
        /*01be*/ 	.byte	0x09
	.zero		1


	//   ....[16]....
        /*01c0*/ 	.word	0x000006b0
        /*01c4*/ 	.word	0x000000ff
        /*01c8*/ 	.word	0x00000080
        /*01cc*/ 	.short	0x0100
        /*01ce*/ 	.byte	0x09
	.zero		1


	//   ....[17]....
        /*01d0*/ 	.word	0x000006c0
        /*01d4*/ 	.word	0x000000ff
        /*01d8*/ 	.word	0x00000088
        /*01dc*/ 	.short	0x0100
        /*01de*/ 	.byte	0x09
	.zero		1


	//   ....[18]....
        /*01e0*/ 	.word	0x00001570
        /*01e4*/ 	.word	0x000000ff
        /*01e8*/ 	.word	0xfffffff8
        /*01ec*/ 	.short	0x010a
        /*01ee*/ 	.byte	0x2b
	.zero		1


	//   ....[19]....
        /*01f0*/ 	.word	0x00001730
        /*01f4*/ 	.word	0x00000003
        /*01f8*/ 	.word	0x00000000
        /*01fc*/ 	.short	0x010a
        /*01fe*/ 	.byte	0x3f
	.zero		1


	//   ....[20]....
        /*0200*/ 	.word	0x00001790
        /*0204*/ 	.word	0x00000003
        /*0208*/ 	.word	0x00000000
        /*020c*/ 	.short	0x010a
        /*020e*/ 	.byte	0x3f
	.zero		1


	//   ....[21]....
        /*0210*/ 	.word	0x00001cb0
        /*0214*/ 	.word	0x000000ff
        /*0218*/ 	.word	0x00000000
        /*021c*/ 	.short	0x010a
        /*021e*/ 	.byte	0x08
	.zero		1


	//   ....[22]....
        /*0220*/ 	.word	0x00001cf0
        /*0224*/ 	.word	0x000000ff
        /*0228*/ 	.word	0x00000000
        /*022c*/ 	.short	0x010a
        /*022e*/ 	.byte	0x08
	.zero		1


	//   ....[23]....
        /*0230*/ 	.word	0x00002110
        /*0234*/ 	.word	0x000000ff
        /*0238*/ 	.word	0x00000000
        /*023c*/ 	.short	0x0101
        /*023e*/ 	.byte	0x08
	.zero		1


	//   ....[24]....
        /*0240*/ 	.word	0x00002210
        /*0244*/ 	.word	0x00000003
        /*0248*/ 	.word	0x00000000
        /*024c*/ 	.short	0x0101
        /*024e*/ 	.byte	0x2e
	.zero		1


	//   ....[25]....
        /*0250*/ 	.word	0x000022e0
        /*0254*/ 	.word	0x000000ff
        /*0258*/ 	.word	0x00000000
        /*025c*/ 	.short	0x0101
        /*025e*/ 	.byte	0x06
	.zero		1


	//   ....[26]....
        /*0260*/ 	.word	0x00002350
        /*0264*/ 	.word	0x000000ff
        /*0268*/ 	.word	0x00000008
        /*026c*/ 	.short	0x010a
        /*026e*/ 	.byte	0x2b
	.zero		1


	//   ....[27]....
        /*0270*/ 	.word	0x00005890
        /*0274*/ 	.word	0x00000000
        /*0278*/ 	.word	0x00000000
        /*027c*/ 	.short	0x0101
        /*027e*/ 	.byte	0x2e
	.zero		1


	//   ....[28]....
        /*0280*/ 	.word	0x00006180
        /*0284*/ 	.word	0x0000000b
        /*0288*/ 	.word	0x00000030
        /*028c*/ 	.short	0x010a
        /*028e*/ 	.byte	0x3f
	.zero		1


	//   ....[29]....
        /*0290*/ 	.word	0x00006600
        /*0294*/ 	.word	0x00000006
        /*0298*/ 	.word	0x00000098
        /*029c*/ 	.short	0x0101
        /*029e*/ 	.byte	0x3f
	.zero		1


	//   ....[30]....
        /*02a0*/ 	.word	0x00006d20
        /*02a4*/ 	.word	0x00000007
        /*02a8*/ 	.word	0x00000000
        /*02ac*/ 	.short	0x010a
        /*02ae*/ 	.byte	0x3f
	.zero		1


	//   ....[31]....
        /*02b0*/ 	.word	0x00006da0
        /*02b4*/ 	.word	0x00000006
        /*02b8*/ 	.word	0x00000000
        /*02bc*/ 	.short	0x010a
        /*02be*/ 	.byte	0x3f
	.zero		1


	//   ....[32]....
        /*02c0*/ 	.word	0x00006e30
        /*02c4*/ 	.word	0x00000007
        /*02c8*/ 	.word	0x00000000
        /*02cc*/ 	.short	0x010a
        /*02ce*/ 	.byte	0x3f
	.zero		1


	//   ....[33]....
        /*02d0*/ 	.word	0x00006ec0
        /*02d4*/ 	.word	0x00000006
        /*02d8*/ 	.word	0x00000000
        /*02dc*/ 	.short	0x010a
        /*02de*/ 	.byte	0x3f
	.zero		1


	//   ....[34]....
        /*02e0*/ 	.word	0x00006f50
        /*02e4*/ 	.word	0x00000007
        /*02e8*/ 	.word	0x00000000
        /*02ec*/ 	.short	0x010a
        /*02ee*/ 	.byte	0x3f
	.zero		1


	//   ....[35]....
        /*02f0*/ 	.word	0x00006fe0
        /*02f4*/ 	.word	0x00000005
        /*02f8*/ 	.word	0x00000000
        /*02fc*/ 	.short	0x010a
        /*02fe*/ 	.byte	0x3f
	.zero		1


	//   ....[36]....
        /*0300*/ 	.word	0x00007050
        /*0304*/ 	.word	0x00000003
        /*0308*/ 	.word	0xfffffff8
        /*030c*/ 	.short	0x010a
        /*030e*/ 	.byte	0x3f
	.zero		1


	//   ....[37]....
        /*0310*/ 	.word	0x000070a0
        /*0314*/ 	.word	0x00000003
        /*0318*/ 	.word	0x00000000
        /*031c*/ 	.short	0x010a
        /*031e*/ 	.byte	0x3f
	.zero		1


	//   ....[38]....
        /*0320*/ 	.word	0x00007100
        /*0324*/ 	.word	0x00000004
        /*0328*/ 	.word	0x00000000
        /*032c*/ 	.short	0x010a
        /*032e*/ 	.byte	0x3f
	.zero		1


	//   ....[39]....
        /*0330*/ 	.word	0x00007160
        /*0334*/ 	.word	0x00000003
        /*0338*/ 	.word	0x00000008
        /*033c*/ 	.short	0x010a
        /*033e*/ 	.byte	0x3f
	.zero		1


	//   ....[40]....
        /*0340*/ 	.word	0x00007230
        /*0344*/ 	.word	0x0000000b
        /*0348*/ 	.word	0x00000030
        /*034c*/ 	.short	0x010a
        /*034e*/ 	.byte	0x3f
	.zero		1


	//   ....[41]....
        /*0350*/ 	.word	0x00007300
        /*0354*/ 	.word	0x00000007
        /*0358*/ 	.word	0x00000000
        /*035c*/ 	.short	0x010a
        /*035e*/ 	.byte	0x3f
	.zero		1


	//   ....[42]....
        /*0360*/ 	.word	0x00007350
        /*0364*/ 	.word	0x00000006
        /*0368*/ 	.word	0x00000000
        /*036c*/ 	.short	0x010a
        /*036e*/ 	.byte	0x3f
	.zero		1


	//   ....[43]....
        /*0370*/ 	.word	0x000073a0
        /*0374*/ 	.word	0x00000007
        /*0378*/ 	.word	0x00000000
        /*037c*/ 	.short	0x010a
        /*037e*/ 	.byte	0x3f
	.zero		1


	//   ....[44]....
        /*0380*/ 	.word	0x000073f0
        /*0384*/ 	.word	0x00000006
        /*0388*/ 	.word	0x00000000
        /*038c*/ 	.short	0x010a
        /*038e*/ 	.byte	0x3f
	.zero		1


	//   ....[45]....
        /*0390*/ 	.word	0x00007440
        /*0394*/ 	.word	0x00000007
        /*0398*/ 	.word	0x00000000
        /*039c*/ 	.short	0x010a
        /*039e*/ 	.byte	0x3f
	.zero		1


	//----- nvinfo : EIATTR_NUM_MBARRIERS
	.align		4
.L_37:
        /*03a0*/ 	.byte	0x03, 0x38
        /*03a2*/ 	.short	0x0012


	//----- nvinfo : EIATTR_EXIT_INSTR_OFFSETS
	.align		4
        /*03a4*/ 	.byte	0x04, 0x1c
        /*03a6*/ 	.short	(.L_39 - .L_38)


	//   ....[0]....
.L_38:
        /*03a8*/ 	.word	0x000011c0


	//   ....[1]....
        /*03ac*/ 	.word	0x00001220


	//   ....[2]....
        /*03b0*/ 	.word	0x00005eb0


	//   ....[3]....
        /*03b4*/ 	.word	0x00005ee0


	//   ....[4]....
        /*03b8*/ 	.word	0x00007030


	//----- nvinfo : EIATTR_MAX_THREADS
	.align		4
.L_39:
        /*03bc*/ 	.byte	0x04, 0x05
        /*03be*/ 	.short	(.L_41 - .L_40)
.L_40:
        /*03c0*/ 	.word	0x00000180
        /*03c4*/ 	.word	0x00000001
        /*03c8*/ 	.word	0x00000001


	//----- nvinfo : EIATTR_CRS_STACK_SIZE
	.align		4
.L_41:
        /*03cc*/ 	.byte	0x04, 0x1e
        /*03ce*/ 	.short	(.L_43 - .L_42)
.L_42:
        /*03d0*/ 	.word	0x00000000


	//----- nvinfo : EIATTR_CBANK_PARAM_SIZE
	.align		4
.L_43:
        /*03d4*/ 	.byte	0x03, 0x19
        /*03d6*/ 	.short	0x0470


	//----- nvinfo : EIATTR_PARAM_CBANK
	.align		4
        /*03d8*/ 	.byte	0x04, 0x0a
        /*03da*/ 	.short	(.L_45 - .L_44)
	.align		4
.L_44:
        /*03dc*/ 	.word	index@(.nv.constant0._ZN7cutlass13device_kernelINS_4gemm6kernel13GemmUniversalIN4cute5tupleIJiiiiEEENS1_10collective13CollectiveMmaINS1_34MainloopSm90TmaGmmaWarpSpecializedILi6ENS5_IJNS4_1CILi1EEESB_SB_EEENS1_32KernelTmaWarpSpecializedPingpongEEENS5_IJNSA_ILi64EEENSA_ILi128EEESF_EEEfNS5_IJlSB_lEEEfSI_NS4_8TiledMMAINS4_8MMA_AtomIJNS4_4SM904GMMA30MMA_64x128x8_F32TF32TF32_SS_TNILNSM_7ScaleInE1ELSO_1EEEEEENS4_6LayoutISC_NS5_IJNSA_ILi0EEESS_SS_EEEEENS5_IJNS4_10UnderscoreESV_SV_EEEEENS4_13SM90_TMA_LOADENS4_14ComposedLayoutINS4_7SwizzleILi3ELi4ELi3EEENS4_18smem_ptr_flag_bitsILi32EEENSR_INS5_IJNSA_ILi8EEENSA_ILi32EEEEEENS5_IJS15_SB_EEEEEEEvNS4_8identityESY_S19_vS1A_EENS_8epilogue10collective6detail29Sm90TmaWarpSpecializedAdapterINS1D_15DefaultEpilogueIfSI_SI_NS1C_6thread17LinearCombinationIfLi1EffLNS1H_9ScaleType4KindE0ELNS_15FloatRoundStyleE2EfEENS1_15EpilogueDefaultEEEEEvvEEEEvNT_6ParamsE)
        /*03e0*/ 	.short	0x0210
        /*03e2*/ 	.short	0x0470


	//----- nvinfo : EIATTR_SW_WAR
	.align		4
.L_45:
        /*03e4*/ 	.byte	0x04, 0x36
        /*03e6*/ 	.short	(.L_47 - .L_46)
.L_46:
        /*03e8*/ 	.word	0x00000008
.L_47:


//--------------------- .nv.callgraph             --------------------------
	.section	.nv.callgraph,"",@"SHT_CUDA_CALLGRAPH"
	.align	4
	.sectionentsize	8
	.align		4
        /*0000*/ 	.word	0x00000000
	.align		4
        /*0004*/ 	.word	0xffffffff
	.align		4
        /*0008*/ 	.word	index@(_ZN7cutlass13device_kernelINS_4gemm6kernel13GemmUniversalIN4cute5tupleIJiiiiEEENS1_10collective13CollectiveMmaINS1_34MainloopSm90TmaGmmaWarpSpecializedILi6ENS5_IJNS4_1CILi1EEESB_SB_EEENS1_32KernelTmaWarpSpecializedPingpongEEENS5_IJNSA_ILi64EEENSA_ILi128EEESF_EEEfNS5_IJlSB_lEEEfSI_NS4_8TiledMMAINS4_8MMA_AtomIJNS4_4SM904GMMA30MMA_64x128x8_F32TF32TF32_SS_TNILNSM_7ScaleInE1ELSO_1EEEEEENS4_6LayoutISC_NS5_IJNSA_ILi0EEESS_SS_EEEEENS5_IJNS4_10UnderscoreESV_SV_EEEEENS4_13SM90_TMA_LOADENS4_14ComposedLayoutINS4_7SwizzleILi3ELi4ELi3EEENS4_18smem_ptr_flag_bitsILi32EEENSR_INS5_IJNSA_ILi8EEENSA_ILi32EEEEEENS5_IJS15_SB_EEEEEEEvNS4_8identityESY_S19_vS1A_EENS_8epilogue10collective6detail29Sm90TmaWarpSpecializedAdapterINS1D_15DefaultEpilogueIfSI_SI_NS1C_6thread17LinearCombinationIfLi1EffLNS1H_9ScaleType4KindE0ELNS_15FloatRoundStyleE2EfEENS1_15EpilogueDefaultEEEEEvvEEEEvNT_6ParamsE)
	.align		4
        /*000c*/ 	.word	index@(__assertfail)
	.align		4
        /*0010*/ 	.word	0x00000000
	.align		4
        /*0014*/ 	.word	0xfffffffe
	.align		4
        /*0018*/ 	.word	0x00000000
	.align		4
        /*001c*/ 	.word	0xfffffffd
	.align		4
        /*0020*/ 	.word	0x00000000
	.align		4
        /*0024*/ 	.word	0xfffffffc


//--------------------- .nv.constant4             --------------------------
	.section	.nv.constant4,"a",@progbits
	.align	8
	.align		8
.nv.constant4:
        /*0000*/ 	.dword	__assertfail
	.align		8
        /*0008*/ 	.dword	__unnamed_1
	.align		8
        /*0010*/ 	.dword	_ZN40_INTERNAL_6ca6eb2f_4_k_cu_8f24933b_188474cuda3std3__45__cpo5beginE
	.align		8
        /*0018*/ 	.dword	_ZN40_INTERNAL_6ca6eb2f_4_k_cu_8f24933b_188474cuda3std3__45__cpo3endE
	.align		8
        /*0020*/ 	.dword	_ZN40_INTERNAL_6ca6eb2f_4_k_cu_8f24933b_188474cuda3std3__45__cpo6cbeginE
	.align		8
        /*0028*/ 	.dword	_ZN40_INTERNAL_6ca6eb2f_4_k_cu_8f24933b_188474cuda3std3__45__cpo4cendE
	.align		8
        /*0030*/ 	.dword	_ZN40_INTERNAL_6ca6eb2f_4_k_cu_8f24933b_188474cuda3std3__442_GLOBAL__N__6ca6eb2f_4_k_cu_8f24933b_188476ignoreE
	.align		8
        /*0038*/ 	.dword	_ZN40_INTERNAL_6ca6eb2f_4_k_cu_8f24933b_188474cuda3std3__419piecewise_constructE
	.align		8
        /*0040*/ 	.dword	_ZN40_INTERNAL_6ca6eb2f_4_k_cu_8f24933b_188474cuda3std3__48in_placeE
	.align		8
        /*0048*/ 	.dword	_ZN40_INTERNAL_6ca6eb2f_4_k_cu_8f24933b_188474cuda3std6ranges3__45__cpo4swapE
	.align		8
        /*0050*/ 	.dword	_ZN40_INTERNAL_6ca6eb2f_4_k_cu_8f24933b_188474cuda3std6ranges3__45__cpo9iter_moveE
	.align		8
        /*0058*/ 	.dword	_ZN40_INTERNAL_6ca6eb2f_4_k_cu_8f24933b_188474cute7productE
	.align		8
        /*0060*/ 	.dword	_ZN40_INTERNAL_6ca6eb2f_4_k_cu_8f24933b_188474cute1_E
	.align		8
        /*0068*/ 	.dword	$str$22
	.align		8
        /*0070*/ 	.dword	$str$23


//--------------------- .text._ZN7cutlass13device_kernelINS_4gemm6kernel13GemmUniversalIN4cute5tupleIJiiiiEEENS1_10collective13CollectiveMmaINS1_34MainloopSm90TmaGmmaWarpSpecializedILi6ENS5_IJNS4_1CILi1EEESB_SB_EEENS1_32KernelTmaWarpSpecializedPingpongEEENS5_IJNSA_ILi64EEENSA_ILi128EEESF_EEEfNS5_IJlSB_lEEEfSI_NS4_8TiledMMAINS4_8MMA_AtomIJNS4_4SM904GMMA30MMA_64x128x8_F32TF32TF32_SS_TNILNSM_7ScaleInE1ELSO_1EEEEEENS4_6LayoutISC_NS5_IJNSA_ILi0EEESS_SS_EEEEENS5_IJNS4_10UnderscoreESV_SV_EEEEENS4_13SM90_TMA_LOADENS4_14ComposedLayoutINS4_7SwizzleILi3ELi4ELi3EEENS4_18smem_ptr_flag_bitsILi32EEENSR_INS5_IJNSA_ILi8EEENSA_ILi32EEEEEENS5_IJS15_SB_EEEEEEEvNS4_8identityESY_S19_vS1A_EENS_8epilogue10collective6detail29Sm90TmaWarpSpecializedAdapterINS1D_15DefaultEpilogueIfSI_SI_NS1C_6thread17LinearCombinationIfLi1EffLNS1H_9ScaleType4KindE0ELNS_15FloatRoundStyleE2EfEENS1_15EpilogueDefaultEEEEEvvEEEEvNT_6ParamsE --------------------------
	.section	.text._ZN7cutlass13device_kernelINS_4gemm6kernel13GemmUniversalIN4cute5tupleIJiiiiEEENS1_10collective13CollectiveMmaINS1_34MainloopSm90TmaGmmaWarpSpecializedILi6ENS5_IJNS4_1CILi1EEESB_SB_EEENS1_32KernelTmaWarpSpecializedPingpongEEENS5_IJNSA_ILi64EEENSA_ILi128EEESF_EEEfNS5_IJlSB_lEEEfSI_NS4_8TiledMMAINS4_8MMA_AtomIJNS4_4SM904GMMA30MMA_64x128x8_F32TF32TF32_SS_TNILNSM_7ScaleInE1ELSO_1EEEEEENS4_6LayoutISC_NS5_IJNSA_ILi0EEESS_SS_EEEEENS5_IJNS4_10UnderscoreESV_SV_EEEEENS4_13SM90_TMA_LOADENS4_14ComposedLayoutINS4_7SwizzleILi3ELi4ELi3EEENS4_18smem_ptr_flag_bitsILi32EEENSR_INS5_IJNSA_ILi8EEENSA_ILi32EEEEEENS5_IJS15_SB_EEEEEEEvNS4_8identityESY_S19_vS1A_EENS_8epilogue10collective6detail29Sm90TmaWarpSpecializedAdapterINS1D_15DefaultEpilogueIfSI_SI_NS1C_6thread17LinearCombinationIfLi1EffLNS1H_9ScaleType4KindE0ELNS_15FloatRoundStyleE2EfEENS1_15EpilogueDefaultEEEEEvvEEEEvNT_6ParamsE,"ax",@progbits
	.align	128
.text._ZN7cutlass13device_kernelINS_4gemm6kernel13GemmUniversalIN4cute5tupleIJiiiiEEENS1_10collective13CollectiveMmaINS1_34MainloopSm90TmaGmmaWarpSpecializedILi6ENS5_IJNS4_1CILi1EEESB_SB_EEENS1_32KernelTmaWarpSpecializedPingpongEEENS5_IJNSA_ILi64EEENSA_ILi128EEESF_EEEfNS5_IJlSB_lEEEfSI_NS4_8TiledMMAINS4_8MMA_AtomIJNS4_4SM904GMMA30MMA_64x128x8_F32TF32TF32_SS_TNILNSM_7ScaleInE1ELSO_1EEEEEENS4_6LayoutISC_NS5_IJNSA_ILi0EEESS_SS_EEEEENS5_IJNS4_10UnderscoreESV_SV_EEEEENS4_13SM90_TMA_LOADENS4_14ComposedLayoutINS4_7SwizzleILi3ELi4ELi3EEENS4_18smem_ptr_flag_bitsILi32EEENSR_INS5_IJNSA_ILi8EEENSA_ILi32EEEEEENS5_IJS15_SB_EEEEEEEvNS4_8identityESY_S19_vS1A_EENS_8epilogue10collective6detail29Sm90TmaWarpSpecializedAdapterINS1D_15DefaultEpilogueIfSI_SI_NS1C_6thread17LinearCombinationIfLi1EffLNS1H_9ScaleType4KindE0ELNS_15FloatRoundStyleE2EfEENS1_15EpilogueDefaultEEEEEvvEEEEvNT_6ParamsE:
        .type           _ZN7cutlass13device_kernelINS_4gemm6kernel13GemmUniversalIN4cute5tupleIJiiiiEEENS1_10collective13CollectiveMmaINS1_34MainloopSm90TmaGmmaWarpSpecializedILi6ENS5_IJNS4_1CILi1EEESB_SB_EEENS1_32KernelTmaWarpSpecializedPingpongEEENS5_IJNSA_ILi64EEENSA_ILi128EEESF_EEEfNS5_IJlSB_lEEEfSI_NS4_8TiledMMAINS4_8MMA_AtomIJNS4_4SM904GMMA30MMA_64x128x8_F32TF32TF32_SS_TNILNSM_7ScaleInE1ELSO_1EEEEEENS4_6LayoutISC_NS5_IJNSA_ILi0EEESS_SS_EEEEENS5_IJNS4_10UnderscoreESV_SV_EEEEENS4_13SM90_TMA_LOADENS4_14ComposedLayoutINS4_7SwizzleILi3ELi4ELi3EEENS4_18smem_ptr_flag_bitsILi32EEENSR_INS5_IJNSA_ILi8EEENSA_ILi32EEEEEENS5_IJS15_SB_EEEEEEEvNS4_8identityESY_S19_vS1A_EENS_8epilogue10collective6detail29Sm90TmaWarpSpecializedAdapterINS1D_15DefaultEpilogueIfSI_SI_NS1C_6thread17LinearCombinationIfLi1EffLNS1H_9ScaleType4KindE0ELNS_15FloatRoundStyleE2EfEENS1_15EpilogueDefaultEEEEEvvEEEEvNT_6ParamsE,@function
        .size           _ZN7cutlass13device_kernelINS_4gemm6kernel13GemmUniversalIN4cute5tupleIJiiiiEEENS1_10collective13CollectiveMmaINS1_34MainloopSm90TmaGmmaWarpSpecializedILi6ENS5_IJNS4_1CILi1EEESB_SB_EEENS1_32KernelTmaWarpSpecializedPingpongEEENS5_IJNSA_ILi64EEENSA_ILi128EEESF_EEEfNS5_IJlSB_lEEEfSI_NS4_8TiledMMAINS4_8MMA_AtomIJNS4_4SM904GMMA30MMA_64x128x8_F32TF32TF32_SS_TNILNSM_7ScaleInE1ELSO_1EEEEEENS4_6LayoutISC_NS5_IJNSA_ILi0EEESS_SS_EEEEENS5_IJNS4_10UnderscoreESV_SV_EEEEENS4_13SM90_TMA_LOADENS4_14ComposedLayoutINS4_7SwizzleILi3ELi4ELi3EEENS4_18smem_ptr_flag_bitsILi32EEENSR_INS5_IJNSA_ILi8EEENSA_ILi32EEEEEENS5_IJS15_SB_EEEEEEEvNS4_8identityESY_S19_vS1A_EENS_8epilogue10collective6detail29Sm90TmaWarpSpecializedAdapterINS1D_15DefaultEpilogueIfSI_SI_NS1C_6thread17LinearCombinationIfLi1EffLNS1H_9ScaleType4KindE0ELNS_15FloatRoundStyleE2EfEENS1_15EpilogueDefaultEEEEEvvEEEEvNT_6ParamsE,(.L_x_201 - _ZN7cutlass13device_kernelINS_4gemm6kernel13GemmUniversalIN4cute5tupleIJiiiiEEENS1_10collective13CollectiveMmaINS1_34MainloopSm90TmaGmmaWarpSpecializedILi6ENS5_IJNS4_1CILi1EEESB_SB_EEENS1_32KernelTmaWarpSpecializedPingpongEEENS5_IJNSA_ILi64EEENSA_ILi128EEESF_EEEfNS5_IJlSB_lEEEfSI_NS4_8TiledMMAINS4_8MMA_AtomIJNS4_4SM904GMMA30MMA_64x128x8_F32TF32TF32_SS_TNILNSM_7ScaleInE1ELSO_1EEEEEENS4_6LayoutISC_NS5_IJNSA_ILi0EEESS_SS_EEEEENS5_IJNS4_10UnderscoreESV_SV_EEEEENS4_13SM90_TMA_LOADENS4_14ComposedLayoutINS4_7SwizzleILi3ELi4ELi3EEENS4_18smem_ptr_flag_bitsILi32EEENSR_INS5_IJNSA_ILi8EEENSA_ILi32EEEEEENS5_IJS15_SB_EEEEEEEvNS4_8identityESY_S19_vS1A_EENS_8epilogue10collective6detail29Sm90TmaWarpSpecializedAdapterINS1D_15DefaultEpilogueIfSI_SI_NS1C_6thread17LinearCombinationIfLi1EffLNS1H_9ScaleType4KindE0ELNS_15FloatRoundStyleE2EfEENS1_15EpilogueDefaultEEEEEvvEEEEvNT_6ParamsE)
        .other          _ZN7cutlass13device_kernelINS_4gemm6kernel13GemmUniversalIN4cute5tupleIJiiiiEEENS1_10collective13CollectiveMmaINS1_34MainloopSm90TmaGmmaWarpSpecializedILi6ENS5_IJNS4_1CILi1EEESB_SB_EEENS1_32KernelTmaWarpSpecializedPingpongEEENS5_IJNSA_ILi64EEENSA_ILi128EEESF_EEEfNS5_IJlSB_lEEEfSI_NS4_8TiledMMAINS4_8MMA_AtomIJNS4_4SM904GMMA30MMA_64x128x8_F32TF32TF32_SS_TNILNSM_7ScaleInE1ELSO_1EEEEEENS4_6LayoutISC_NS5_IJNSA_ILi0EEESS_SS_EEEEENS5_IJNS4_10UnderscoreESV_SV_EEEEENS4_13SM90_TMA_LOADENS4_14ComposedLayoutINS4_7SwizzleILi3ELi4ELi3EEENS4_18smem_ptr_flag_bitsILi32EEENSR_INS5_IJNSA_ILi8EEENSA_ILi32EEEEEENS5_IJS15_SB_EEEEEEEvNS4_8identityESY_S19_vS1A_EENS_8epilogue10collective6detail29Sm90TmaWarpSpecializedAdapterINS1D_15DefaultEpilogueIfSI_SI_NS1C_6thread17LinearCombinationIfLi1EffLNS1H_9ScaleType4KindE0ELNS_15FloatRoundStyleE2EfEENS1_15EpilogueDefaultEEEEEvvEEEEvNT_6ParamsE,@"STO_CUDA_ENTRY STV_DEFAULT"
_ZN7cutlass13device_kernelINS_4gemm6kernel13GemmUniversalIN4cute5tupleIJiiiiEEENS1_10collective13CollectiveMmaINS1_34MainloopSm90TmaGmmaWarpSpecializedILi6ENS5_IJNS4_1CILi1EEESB_SB_EEENS1_32KernelTmaWarpSpecializedPingpongEEENS5_IJNSA_ILi64EEENSA_ILi128EEESF_EEEfNS5_IJlSB_lEEEfSI_NS4_8TiledMMAINS4_8MMA_AtomIJNS4_4SM904GMMA30MMA_64x128x8_F32TF32TF32_SS_TNILNSM_7ScaleInE1ELSO_1EEEEEENS4_6LayoutISC_NS5_IJNSA_ILi0EEESS_SS_EEEEENS5_IJNS4_10UnderscoreESV_SV_EEEEENS4_13SM90_TMA_LOADENS4_14ComposedLayoutINS4_7SwizzleILi3ELi4ELi3EEENS4_18smem_ptr_flag_bitsILi32EEENSR_INS5_IJNSA_ILi8EEENSA_ILi32EEEEEENS5_IJS15_SB_EEEEEEEvNS4_8identityESY_S19_vS1A_EENS_8epilogue10collective6detail29Sm90TmaWarpSpecializedAdapterINS1D_15DefaultEpilogueIfSI_SI_NS1C_6thread17LinearCombinationIfLi1EffLNS1H_9ScaleType4KindE0ELNS_15FloatRoundStyleE2EfEENS1_15EpilogueDefaultEEEEEvvEEEEvNT_6ParamsE:
[----:B------:R-:W0:Y:S02]  /*0000*/  LDC R1, c[0x0][0x28] ;  /* 0x00000a00ff017b82 */ /* 0x000e240000000800 */
[----:B0-----:R-:W-:Y:S01]  /*0010*/  VIADD R1, R1, 0xfffffff8 ;  /* 0xfffffff801017836 */ /* 0x001fe20000000000 */
[----:B------:R-:W0:Y:S01]  /*0020*/  S2R R4, SR_TID.X ;  /* 0x0000000000047919 */ /* 0x000e220000002100 */
[----:B------:R-:W-:Y:S01]  /*0030*/  ELECT P0, URZ, PT ;  /* 0x00000000003f782f */ /* 0x000fe20003800000 */
[----:B------:R-:W-:Y:S01]  /*0040*/  BSSY B0, `(.L_x_0) ;  /* 0x000000f000007945 */ /* 0x000fe20003800000 */
[--C-:B0-----:R-:W-:Y:S02]  /*0050*/  SHF.R.U32.HI R0, RZ, 0x5, R4.reuse ;  /* 0x00000005ff007819 */ /* 0x101fe40000011604 */
[----:B------:R-:W-:-:S03]  /*0060*/  SHF.R.U32.HI R5, RZ, 0x7, R4 ;  /* 0x00000007ff057819 */ /* 0x000fc60000011604 */
[----:B------:R-:W0:Y:S04]  /*0070*/  SHFL.IDX PT, R2, R0, RZ, 0x1f ;  /* 0x00001fff00027589 */ /* 0x000e2800000e0000 */
[----:B------:R1:W2:Y:S01]  /*0080*/  SHFL.IDX PT, R7, R5, RZ, 0x1f ;  /* 0x00001fff05077589 */ /* 0x0002a200000e0000 */
[----:B0-----:R-:W-:-:S13]  /*0090*/  ISETP.NE.OR P0, PT, R2, RZ, !P0 ;  /* 0x000000ff0200720c */ /* 0x001fda0004705670 */
[----:B-12---:R-:W-:Y:S05]  /*00a0*/  @P0 BRA `(.L_x_1) ;  /* 0x0000000000200947 */ /* 0x006fea0003800000 */
[----:B------:R-:W-:Y:S02]  /*00b0*/  ULDC.64 UR4, c[0x0][0x198] ;  /* 0x0000660000047ab9 */ /* 0x000fe40000000a00 */
[----:B------:R-:W-:Y:S02]  /*00c0*/  UIADD3 UR6, UP0, UR4, 0xf0, URZ ;  /* 0x000000f004067890 */ /* 0x000fe4000ff1e03f */
[----:B------:R-:W-:Y:S02]  /*00d0*/  UIADD3 UR4, UP1, UR4, 0x1f0, URZ ;  /* 0x000001f004047890 */ /* 0x000fe4000ff3e03f */
[----:B------:R-:W-:Y:S02]  /*00e0*/  UIADD3.X UR7, URZ, UR5, URZ, UP0, !UPT ;  /* 0x000000053f077290 */ /* 0x000fe400087fe43f */
[----:B------:R-:W-:-:S07]  /*00f0*/  UIADD3.X UR5, URZ, UR5, URZ, UP1, !UPT ;  /* 0x000000053f057290 */ /* 0x000fce0008ffe43f */
[----:B------:R0:W-:Y:S02]  /*0100*/  UTMACCTL.PF [UR6] ;  /* 0x00000000060079b9 */ /* 0x0001e40008040000 */
[----:B------:R0:W-:Y:S02]  /*0110*/  UTMACCTL.PF [UR4] ;  /* 0x00000000040079b9 */ /* 0x0001e40008040000 */
[----:B0-----:R-:W-:Y:S01]  /*0120*/  NOP ;  /* 0x0000000000007918 */ /* 0x001fe20000000000 */
.L_x_1:
[----:B------:R-:W-:Y:S05]  /*0130*/  BSYNC B0 ;  /* 0x0000000000007941 */ /* 0x000fea0003800000 */
.L_x_0:
[----:B------:R-:W0:Y:S02]  /*0140*/  SHFL.IDX PT, R3, R0, RZ, 0x1f ;  /* 0x00001fff00037589 */ /* 0x000e2400000e0000 */
[----:B0-----:R-:W-:-:S13]  /*0150*/  ISETP.NE.AND P0, PT, R3, RZ, PT ;  /* 0x000000ff0300720c */ /* 0x001fda0003f05270 */
[----:B------:R-:W-:Y:S05]  /*0160*/  @P0 BRA `(.L_x_2) ;  /* 0x0000000000680947 */ /* 0x000fea0003800000 */
[----:B------:R-:W0:Y:S01]  /*0170*/  S2UR UR8, SR_CgaCtaId ;  /* 0x00000000000879c3 */ /* 0x000e220000008800 */
[----:B------:R-:W-:Y:S01]  /*0180*/  UMOV UR4, 0x400 ;  /* 0x0000040000047882 */ /* 0x000fe20000000000 */
[----:B------:R-:W-:Y:S01]  /*0190*/  UMOV UR5, 0x1 ;  /* 0x0000000100057882 */ /* 0x000fe20000000000 */
[----:B------:R-:W-:Y:S01]  /*01a0*/  UMOV UR6, 0x80 ;  /* 0x0000008000067882 */ /* 0x000fe20000000000 */
[----:B------:R-:W-:Y:S01]  /*01b0*/  ELECT P0, URZ, PT ;  /* 0x00000000003f782f */ /* 0x000fe20003800000 */
[----:B------:R-:W-:-:S04]  /*01c0*/  UIADD3 UR6, -UR6, 0x100000, URZ ;  /* 0x0010000006067890 */ /* 0x000fc8000fffe13f */
[----:B------:R-:W-:Y:S02]  /*01d0*/  USHF.L.U32 UR7, UR6, 0xb, URZ ;  /* 0x0000000b06077899 */ /* 0x000fe4000800063f */
[----:B------:R-:W-:Y:S02]  /*01e0*/  USHF.L.U32 UR6, UR6, 0x1, URZ ;  /* 0x0000000106067899 */ /* 0x000fe4000800063f */
[----:B0-----:R-:W-:Y:S02]  /*01f0*/  ULEA UR8, UR8, UR4, 0x18 ;  /* 0x0000000408087291 */ /* 0x001fe4000f8ec03f */
[----:B------:R-:W-:-:S04]  /*0200*/  UIADD3 UR4, -UR5, 0x100000, URZ ;  /* 0x0010000005047890 */ /* 0x000fc8000fffe13f */
[----:B------:R-:W-:Y:S02]  /*0210*/  USHF.L.U32 UR5, UR4, 0xb, URZ ;  /* 0x0000000b04057899 */ /* 0x000fe4000800063f */
[----:B------:R-:W-:Y:S01]  /*0220*/  USHF.L.U32 UR4, UR4, 0x1, URZ ;  /* 0x0000000104047899 */ /* 0x000fe2000800063f */
[----:B------:R-:W0:Y:S11]  /*0230*/  FENCE.VIEW.ASYNC.S ;  /* 0x00000000000073c6 */ /* 0x000e360000000000 */
[----:B0-----:R0:W1:Y:S01]  /*0240*/  SYNCS.EXCH.64 URZ, [UR8], UR4 ;  /* 0x00000004083f75b2 */ /* 0x0010620008000100 */
[----:B------:R0:W2:Y:S01]  /*0250*/  SYNCS.EXCH.64 URZ, [UR8+0x30], UR6 ;  /* 0x00003006083f75b2 */ /* 0x0000a20008000100 */
[----:B------:R0:W3:Y:S01]  /*0260*/  SYNCS.EXCH.64 URZ, [UR8+0x8], UR4 ;  /* 0x00000804083f75b2 */ /* 0x0000e20008000100 */
[----:B------:R0:W4:Y:S01]  /*0270*/  SYNCS.EXCH.64 URZ, [UR8+0x38], UR6 ;  /* 0x00003806083f75b2 */ /* 0x0001220008000100 */
[----:B------:R0:W0:Y:S01]  /*0280*/  SYNCS.EXCH.64 URZ, [UR8+0x10], UR4 ;  /* 0x00001004083f75b2 */ /* 0x0000220008000100 */
[----:B------:R0:W0:Y:S01]  /*0290*/  SYNCS.EXCH.64 URZ, [UR8+0x40], UR6 ;  /* 0x00004006083f75b2 */ /* 0x0000220008000100 */
[----:B------:R0:W0:Y:S01]  /*02a0*/  SYNCS.EXCH.64 URZ, [UR8+0x18], UR4 ;  /* 0x00001804083f75b2 */ /* 0x0000220008000100 */
[----:B------:R0:W0:Y:S01]  /*02b0*/  SYNCS.EXCH.64 URZ, [UR8+0x48], UR6 ;  /* 0x00004806083f75b2 */ /* 0x0000220008000100 */
[----:B------:R0:W0:Y:S01]  /*02c0*/  SYNCS.EXCH.64 URZ, [UR8+0x20], UR4 ;  /* 0x00002004083f75b2 */ /* 0x0000220008000100 */
[----:B------:R0:W0:Y:S01]  /*02d0*/  SYNCS.EXCH.64 URZ, [UR8+0x50], UR6 ;  /* 0x00005006083f75b2 */ /* 0x0000220008000100 */
[----:B------:R0:W0:Y:S01]  /*02e0*/  SYNCS.EXCH.64 URZ, [UR8+0x28], UR4 ;  /* 0x00002804083f75b2 */ /* 0x0000220008000100 */
[----:B------:R0:W0:Y:S01]  /*02f0*/  SYNCS.EXCH.64 URZ, [UR8+0x58], UR6 ;  /* 0x00005806083f75b2 */ /* 0x0000220008000100 */
[----:B------:R-:W-:Y:S01]  /*0300*/  NOP ;  /* 0x0000000000007918 */ /* 0x000fe20000000000 */
.L_x_2:
[----:B------:R-:W5:Y:S01]  /*0310*/  SHFL.IDX PT, R6, R0, RZ, 0x1f ;  /* 0x00001fff00067589 */ /* 0x000f6200000e0000 */
[----:B------:R-:W-:Y:S01]  /*0320*/  ELECT P0, URZ, PT ;  /* 0x00000000003f782f */ /* 0x000fe20003800000 */
[----:B------:R-:W-:Y:S01]  /*0330*/  NOP ;  /* 0x0000000000007918 */ /* 0x000fe20000000000 */
[----:B------:R-:W-:Y:S01]  /*0340*/  ELECT P1, URZ, PT ;  /* 0x00000000003f782f */ /* 0x000fe20003820000 */
[----:B------:R-:W1:Y:S01]  /*0350*/  SHFL.IDX PT, R3, R0, RZ, 0x1f ;  /* 0x00001fff00037589 */ /* 0x000e6200000e0000 */
[----:B0-----:R-:W-:Y:S01]  /*0360*/  UMOV UR4, 0x20 ;  /* 0x0000002000047882 */ /* 0x001fe20000000000 */
[----:B------:R-:W-:Y:S01]  /*0370*/  UMOV UR11, 0x80 ;  /* 0x00000080000b7882 */ /* 0x000fe20000000000 */
[----:B------:R-:W-:Y:S01]  /*0380*/  NOP ;  /* 0x0000000000007918 */ /* 0x000fe20000000000 */
[----:B------:R-:W0:Y:S01]  /*0390*/  SHFL.IDX PT, R5, R5, RZ, 0x1f ;  /* 0x00001fff05057589 */ /* 0x000e2200000e0000 */
[C---:B------:R-:W-:Y:S01]  /*03a0*/  VIADD R31, R7.reuse, 0xffffffff ;  /* 0xffffffff071f7836 */ /* 0x040fe20000000000 */
[----:B------:R-:W-:Y:S01]  /*03b0*/  ULDC.64 UR36, c[0x0][0x208] ;  /* 0x0000820000247ab9 */ /* 0x000fe20000000a00 */
[----:B------:R-:W-:-:S03]  /*03c0*/  ISETP.NE.AND P2, PT, R7, RZ, PT ;  /* 0x000000ff0700720c */ /* 0x000fc60003f45270 */
[----:B------:R-:W-:Y:S02]  /*03d0*/  ISETP.GE.U32.AND P3, PT, R31, 0x2, PT ;  /* 0x000000021f00780c */ /* 0x000fe40003f66070 */
[----:B-----5:R-:W-:Y:S02]  /*03e0*/  ISETP.NE.OR P0, PT, R6, RZ, !P0 ;  /* 0x000000ff0600720c */ /* 0x020fe40004705670 */
[----:B-1----:R-:W-:Y:S02]  /*03f0*/  ISETP.NE.OR P1, PT, R3, RZ, !P1 ;  /* 0x000000ff0300720c */ /* 0x002fe40004f25670 */
[----:B------:R-:W-:Y:S02]  /*0400*/  SHF.R.S32.HI R3, RZ, 0x1f, R2 ;  /* 0x0000001fff037819 */ /* 0x000fe40000011402 */
[----:B0-----:R-:W-:Y:S02]  /*0410*/  R2UR UR43, R5 ;  /* 0x00000000052b72ca */ /* 0x001fe400000e0000 */
[----:B------:R-:W-:-:S05]  /*0420*/  LEA.HI R3, R3, R2, RZ, 0x2 ;  /* 0x0000000203037211 */ /* 0x000fca00078f10ff */
[----:B------:R-:W-:Y:S01]  /*0430*/  VOTEU.ALL UP0, P0 ;  /* 0x00000000003f7886 */ /* 0x000fe20000000000 */
[----:B------:R-:W-:Y:S01]  /*0440*/  LOP3.LUT R3, R3, 0xfffffffc, RZ, 0xc0, !PT ;  /* 0xfffffffc03037812 */ /* 0x000fe200078ec0ff */
[----:B------:R-:W-:-:S03]  /*0450*/  VOTEU.ALL UP1, P1 ;  /* 0x00000000003f7886 */ /* 0x000fc60000820000 */
[----:B------:R-:W0:Y:S01]  /*0460*/  @!UP0 S2UR UR7, SR_CgaCtaId ;  /* 0x00000000000789c3 */ /* 0x000e220000008800 */
[----:B------:R-:W-:Y:S01]  /*0470*/  @!UP0 UMOV UR6, 0x400 ;  /* 0x0000040000068882 */ /* 0x000fe20000000000 */
[----:B------:R-:W-:-:S04]  /*0480*/  @!UP0 UIADD3 UR4, -UR4, 0x100000, URZ ;  /* 0x0010000004048890 */ /* 0x000fc8000fffe13f */
[----:B------:R-:W-:Y:S02]  /*0490*/  @!UP0 USHF.L.U32 UR5, UR4, 0xb, URZ ;  /* 0x0000000b04058899 */ /* 0x000fe4000800063f */
[----:B------:R-:W-:Y:S01]  /*04a0*/  @!UP0 USHF.L.U32 UR4, UR4, 0x1, URZ ;  /* 0x0000000104048899 */ /* 0x000fe2000800063f */
[----:B------:R-:W-:Y:S01]  /*04b0*/  IMAD.IADD R14, R2, 0x1, -R3 ;  /* 0x00000001020e7824 */ /* 0x000fe200078e0a03 */
[----:B------:R-:W-:Y:S01]  /*04c0*/  @!UP1 UMOV UR9, 0x400 ;  /* 0x0000040000099882 */ /* 0x000fe20000000000 */
[----:B------:R-:W-:Y:S01]  /*04d0*/  VOTEU.ALL UP2, P1 ;  /* 0x00000000003f7886 */ /* 0x000fe20000840000 */
[----:B------:R-:W-:Y:S01]  /*04e0*/  VOTEU.ALL UP3, P1 ;  /* 0x00000000003f7886 */ /* 0x000fe20000860000 */
[----:B------:R-:W-:Y:S01]  /*04f0*/  VOTEU.ALL UP4, P1 ;  /* 0x00000000003f7886 */ /* 0x000fe20000880000 */
[----:B------:R-:W1:Y:S01]  /*0500*/  @!UP1 S2UR UR10, SR_CgaCtaId ;  /* 0x00000000000a99c3 */ /* 0x000e620000008800 */
[----:B------:R-:W-:Y:S01]  /*0510*/  VOTEU.ALL UP5, P1 ;  /* 0x00000000003f7886 */ /* 0x000fe200008a0000 */
[----:B------:R-:W-:-:S04]  /*0520*/  SHF.R.S32.HI R3, RZ, 0x1f, R4 ;  /* 0x0000001fff037819 */ /* 0x000fc80000011404 */
[----:B------:R-:W-:-:S04]  /*0530*/  LEA.HI R3, R3, R4, RZ, 0x7 ;  /* 0x0000000403037211 */ /* 0x000fc800078f38ff */
[----:B------:R-:W-:-:S05]  /*0540*/  LOP3.LUT R3, R3, 0xffffff80, RZ, 0xc0, !PT ;  /* 0xffffff8003037812 */ /* 0x000fca00078ec0ff */
[----:B------:R-:W-:Y:S01]  /*0550*/  IMAD.IADD R5, R4, 0x1, -R3 ;  /* 0x0000000104057824 */ /* 0x000fe200078e0a03 */
[----:B0-----:R-:W-:Y:S02]  /*0560*/  @!UP0 ULEA UR8, UR7, UR6, 0x18 ;  /* 0x0000000607088291 */ /* 0x001fe4000f8ec03f */
[----:B------:R-:W-:-:S04]  /*0570*/  @!UP1 UIADD3 UR6, -UR11, 0x100000, URZ ;  /* 0x001000000b069890 */ /* 0x000fc8000fffe13f */
[----:B------:R-:W-:Y:S02]  /*0580*/  @!UP1 USHF.L.U32 UR7, UR6, 0xb, URZ ;  /* 0x0000000b06079899 */ /* 0x000fe4000800063f */
[----:B------:R-:W-:Y:S01]  /*0590*/  @!UP1 USHF.L.U32 UR6, UR6, 0x1, URZ ;  /* 0x0000000106069899 */ /* 0x000fe2000800063f */
[----:B------:R-:W-:Y:S01]  /*05a0*/  VOTEU.ALL UP0, P0 ;  /* 0x00000000003f7886 */ /* 0x000fe20000000000 */
[----:B-1----:R-:W-:Y:S01]  /*05b0*/  @!UP1 ULEA UR9, UR10, UR9, 0x18 ;  /* 0x000000090a099291 */ /* 0x002fe2000f8ec03f */
[----:B------:R-:W-:Y:S02]  /*05c0*/  VOTEU.ALL UP1, P0 ;  /* 0x00000000003f7886 */ /* 0x000fe40000020000 */
[----:B------:R-:W-:Y:S01]  /*05d0*/  ULDC.64 UR10, c[0x0][0x598] ;  /* 0x00016600000a7ab9 */ /* 0x000fe20000000a00 */
[----:B------:R-:W-:Y:S01]  /*05e0*/  ISETP.NE.AND P0, PT, R14, 0x3, PT ;  /* 0x000000030e00780c */ /* 0x000fe20003f05270 */
[----:B------:R-:W0:Y:S02]  /*05f0*/  FENCE.VIEW.ASYNC.S ;  /* 0x00000000000073c6 */ /* 0x000e240000000000 */
[----:B0-----:R0:W2:Y:S01]  /*0600*/  @!UP0 SYNCS.EXCH.64 URZ, [UR8+0x90], UR4 ;  /* 0x00009004083f85b2 */ /* 0x0010a20008000100 */
[----:B------:R-:W-:-:S02]  /*0610*/  ISETP.NE.U32.AND P1, PT, RZ, UR10, PT ;  /* 0x0000000aff007c0c */ /* 0x000fc4000bf25070 */
[----:B------:R-:W-:Y:S02]  /*0620*/  ISETP.EQ.OR P0, PT, R14, RZ, !P0 ;  /* 0x000000ff0e00720c */ /* 0x000fe40004702670 */
[----:B------:R-:W-:Y:S02]  /*0630*/  ISETP.NE.AND.EX P1, PT, RZ, UR11, PT, P1 ;  /* 0x0000000bff007c0c */ /* 0x000fe4000bf25310 */
[----:B------:R-:W-:-:S04]  /*0640*/  ISETP.EQ.AND P0, PT, R7, RZ, P0 ;  /* 0x000000ff0700720c */ /* 0x000fc80000702270 */
[----:B------:R-:W-:-:S04]  /*0650*/  SEL R23, RZ, 0x1, !P0 ;  /* 0x00000001ff177807 */ /* 0x000fc80004000000 */
[----:B------:R-:W-:Y:S01]  /*0660*/  SEL R23, R23, 0x2, P3 ;  /* 0x0000000217177807 */ /* 0x000fe20001800000 */
[----:B------:R0:W2:Y:S01]  /*0670*/  @!UP1 SYNCS.EXCH.64 URZ, [UR8+0x98], UR4 ;  /* 0x00009804083f95b2 */ /* 0x0000a20008000100 */
[----:B------:R-:W-:Y:S01]  /*0680*/  NOP ;  /* 0x0000000000007918 */ /* 0x000fe20000000000 */
[----:B------:R0:W2:Y:S01]  /*0690*/  @!UP2 SYNCS.EXCH.64 URZ, [UR9+0x70], UR6 ;  /* 0x00007006093fa5b2 */ /* 0x0000a20008000100 */
[----:B------:R0:W2:Y:S01]  /*06a0*/  @!UP3 SYNCS.EXCH.64 URZ, [UR9+0x78], UR6 ;  /* 0x00007806093fb5b2 */ /* 0x0000a20008000100 */
[----:B------:R0:W2:Y:S01]  /*06b0*/  @!UP4 SYNCS.EXCH.64 URZ, [UR9+0x80], UR6 ;  /* 0x00008006093fc5b2 */ /* 0x0000a20008000100 */
[----:B------:R0:W2:Y:S01]  /*06c0*/  @!UP5 SYNCS.EXCH.64 URZ, [UR9+0x88], UR6 ;  /* 0x00008806093fd5b2 */ /* 0x0000a20008000100 */
[----:B------:R-:W-:Y:S01]  /*06d0*/  NOP ;  /* 0x0000000000007918 */ /* 0x000fe20000000000 */
[----:B--234-:R-:W-:Y:S06]  /*06e0*/  BAR.SYNC.DEFER_BLOCKING 0x0 ;  /* 0x0000000000007b1d */ /* 0x01cfec0000010000 */
[----:B0-----:R-:W-:Y:S05]  /*06f0*/  @!P1 BRA `(.L_x_3) ;  /* 0x00000000001c9947 */ /* 0x001fea0003800000 */
[----:B------:R-:W0:Y:S02]  /*0700*/  LDC.64 R2, c[0x0][0x598] ;  /* 0x00016600ff027b82 */ /* 0x000e240000000a00 */
[----:B0-----:R-:W2:Y:S02]  /*0710*/  LDG.E.64 R2, desc[UR36][R2.64] ;  /* 0x0000002402027981 */ /* 0x001ea4000c1e1b00 */
[----:B--2---:R-:W-:-:S04]  /*0720*/  ISETP.NE.U32.AND P0, PT, R2, RZ, PT ;  /* 0x000000ff0200720c */ /* 0x004fc80003f05070 */
[----:B------:R-:W-:-:S13]  /*0730*/  ISETP.NE.AND.EX P0, PT, R3, RZ, PT, P0 ;  /* 0x000000ff0300720c */ /* 0x000fda0003f05300 */
[----:B------:R-:W-:Y:S05]  /*0740*/  @!P0 BRA `(.L_x_3) ;  /* 0x0000000000088947 */ /* 0x000fea0003800000 */
[----:B------:R1:W5:Y:S01]  /*0750*/  LD.E R88, desc[UR36][R2.64] ;  /* 0x0000002402587980 */ /* 0x000362000c101900 */
[----:B------:R-:W-:Y:S05]  /*0760*/  BRA `(.L_x_4) ;  /* 0x0000000000247947 */ /* 0x000fea0003800000 */
.L_x_3:
[----:B------:R-:W-:Y:S02]  /*0770*/  ULDC.64 UR4, c[0x0][0x588] ;  /* 0x0001620000047ab9 */ /* 0x000fe40000000a00 */
[----:B------:R-:W-:-:S04]  /*0780*/  ISETP.NE.U32.AND P0, PT, RZ, UR4, PT ;  /* 0x00000004ff007c0c */ /* 0x000fc8000bf05070 */
[----:B------:R-:W-:-:S13]  /*0790*/  ISETP.NE.AND.EX P0, PT, RZ, UR5, PT, P0 ;  /* 0x00000005ff007c0c */ /* 0x000fda000bf05300 */
[----:B------:R-:W-:Y:S05]  /*07a0*/  @!P0 BRA `(.L_x_5) ;  /* 0x00000000000c8947 */ /* 0x000fea0003800000 */
[----:B------:R-:W0:Y:S02]  /*07b0*/  LDC.64 R88, c[0x0][0x588] ;  /* 0x00016200ff587b82 */ /* 0x000e240000000a00 */
[----:B0-----:R0:W5:Y:S01]  /*07c0*/  LDG.E R88, desc[UR36][R88.64] ;  /* 0x0000002458587981 */ /* 0x001162000c1e1900 */
[----:B------:R-:W-:Y:S05]  /*07d0*/  BRA `(.L_x_4) ;  /* 0x0000000000087947 */ /* 0x000fea0003800000 */
.L_x_5:
[----:B------:R-:W-:Y:S02]  /*07e0*/  ULDC UR4, c[0x0][0x580] ;  /* 0x0001600000047ab9 */ /* 0x000fe40000000800 */
[----:B------:R-:W-:-:S07]  /*07f0*/  IMAD.U32 R88, RZ, RZ, UR4 ;  /* 0x00000004ff587e24 */ /* 0x000fce000f8e00ff */
.L_x_4:
[----:B------:R-:W-:Y:S02]  /*0800*/  ULDC.64 UR4, c[0x0][0x5a0] ;  /* 0x0001680000047ab9 */ /* 0x000fe40000000a00 */
[----:B------:R-:W-:-:S04]  /*0810*/  ISETP.NE.U32.AND P0, PT, RZ, UR4, PT ;  /* 0x00000004ff007c0c */ /* 0x000fc8000bf05070 */
[----:B------:R-:W-:-:S13]  /*0820*/  ISETP.NE.AND.EX P0, PT, RZ, UR5, PT, P0 ;  /* 0x00000005ff007c0c */ /* 0x000fda000bf05300 */
[----:B------:R-:W-:Y:S05]  /*0830*/  @!P0 BRA `(.L_x_6) ;  /* 0x00000000001c8947 */ /* 0x000fea0003800000 */
[----:B-1----:R-:W1:Y:S02]  /*0840*/  LDC.64 R2, c[0x0][0x5a0] ;  /* 0x00016800ff027b82 */ /* 0x002e640000000a00 */
[----:B-1----:R-:W2:Y:S02]  /*0850*/  LDG.E.64 R2, desc[UR36][R2.64] ;  /* 0x0000002402027981 */ /* 0x002ea4000c1e1b00 */
[----:B--2---:R-:W-:-:S04]  /*0860*/  ISETP.NE.U32.AND P0, PT, R2, RZ, PT ;  /* 0x000000ff0200720c */ /* 0x004fc80003f05070 */
[----:B------:R-:W-:-:S13]  /*0870*/  ISETP.NE.AND.EX P0, PT, R3, RZ, PT, P0 ;  /* 0x000000ff0300720c */ /* 0x000fda0003f05300 */
[----:B------:R-:W-:Y:S05]  /*0880*/  @!P0 BRA `(.L_x_6) ;  /* 0x0000000000088947 */ /* 0x000fea0003800000 */
[----:B0-----:R2:W5:Y:S01]  /*0890*/  LD.E R89, desc[UR36][R2.64] ;  /* 0x0000002402597980 */ /* 0x001562000c101900 */
[----:B------:R-:W-:Y:S05]  /*08a0*/  BRA `(.L_x_7) ;  /* 0x0000000000247947 */ /* 0x000fea0003800000 */
.L_x_6:
[----:B------:R-:W-:Y:S02]  /*08b0*/  ULDC.64 UR4, c[0x0][0x590] ;  /* 0x0001640000047ab9 */ /* 0x000fe40000000a00 */
[----:B------:R-:W-:-:S04]  /*08c0*/  ISETP.NE.U32.AND P0, PT, RZ, UR4, PT ;  /* 0x00000004ff007c0c */ /* 0x000fc8000bf05070 */
[----:B------:R-:W-:-:S13]  /*08d0*/  ISETP.NE.AND.EX P0, PT, RZ, UR5, PT, P0 ;  /* 0x00000005ff007c0c */ /* 0x000fda000bf05300 */
[----:B------:R-:W-:Y:S05]  /*08e0*/  @!P0 BRA `(.L_x_8) ;  /* 0x00000000000c8947 */ /* 0x000fea0003800000 */
[----:B-1----:R-:W0:Y:S02]  /*08f0*/  LDC.64 R2, c[0x0][0x590] ;  /* 0x00016400ff027b82 */ /* 0x002e240000000a00 */
[----:B0-----:R0:W5:Y:S01]  /*0900*/  LDG.E R89, desc[UR36][R2.64] ;  /* 0x0000002402597981 */ /* 0x001162000c1e1900 */
[----:B------:R-:W-:Y:S05]  /*0910*/  BRA `(.L_x_7) ;  /* 0x0000000000087947 */ /* 0x000fea0003800000 */
.L_x_8:
[----:B------:R-:W-:Y:S02]  /*0920*/  ULDC UR4, c[0x0][0x584] ;  /* 0x0001610000047ab9 */ /* 0x000fe40000000800 */
[----:B0-----:R-:W-:-:S07]  /*0930*/  IMAD.U32 R89, RZ, RZ, UR4 ;  /* 0x00000004ff597e24 */ /* 0x001fce000f8e00ff */
.L_x_7:
[----:B012---:R-:W0:Y:S01]  /*0940*/  LDC R2, c[0x0][0x65c] ;  /* 0x00019700ff027b82 */ /* 0x007e220000000800 */
[----:B------:R-:W1:Y:S01]  /*0950*/  S2R R15, SR_CTAID.Y ;  /* 0x00000000000f7919 */ /* 0x000e620000002600 */
[----:B------:R-:W-:Y:S01]  /*0960*/  ULDC UR6, c[0x0][0x28c] ;  /* 0x0000a30000067ab9 */ /* 0x000fe20000000800 */
[----:B------:R-:W-:Y:S01]  /*0970*/  ISETP.NE.AND P0, PT, R7, 0x2, PT ;  /* 0x000000020700780c */ /* 0x000fe20003f05270 */
[----:B------:R-:W-:Y:S01]  /*0980*/  UIADD3 UR6, UR6, 0x3f, URZ ;  /* 0x0000003f06067890 */ /* 0x000fe2000fffe03f */
[----:B------:R-:W2:Y:S01]  /*0990*/  S2R R6, SR_CTAID.X ;  /* 0x0000000000067919 */ /* 0x000ea20000002500 */
[----:B------:R-:W-:Y:S01]  /*09a0*/  UMOV UR38, URZ ;  /* 0x0000003f00267c82 */ /* 0x000fe20008000000 */
[----:B------:R-:W-:Y:S01]  /*09b0*/  UMOV UR39, URZ ;  /* 0x0000003f00277c82 */ /* 0x000fe20008000000 */
[----:B------:R-:W-:Y:S01]  /*09c0*/  USHF.R.S32.HI UR7, URZ, 0x1f, UR6 ;  /* 0x0000001f3f077899 */ /* 0x000fe20008011406 */
[----:B------:R-:W-:-:S03]  /*09d0*/  ULDC.64 UR8, c[0x0][0x650] ;  /* 0x0001940000087ab9 */ /* 0x000fc60000000a00 */
[----:B------:R-:W-:-:S04]  /*09e0*/  ULEA.HI UR7, UR7, UR6, URZ, 0x6 ;  /* 0x0000000607077291 */ /* 0x000fc8000f8f303f */
[----:B------:R-:W-:Y:S01]  /*09f0*/  USHF.R.S32.HI UR40, URZ, 0x6, UR7 ;  /* 0x000000063f287899 */ /* 0x000fe20008011407 */
[----:B0-----:R-:W-:-:S13]  /*0a00*/  ISETP.NE.AND P1, PT, R2, 0x1, PT ;  /* 0x000000010200780c */ /* 0x001fda0003f25270 */
[----:B------:R-:W2:Y:S01]  /*0a10*/  @P1 LDC R17, c[0x0][0x10] ;  /* 0x00000400ff111b82 */ /* 0x000ea20000000800 */
[----:B-1----:R-:W-:Y:S02]  /*0a20*/  @P1 IMAD.MOV.U32 R8, RZ, RZ, R15 ;  /* 0x000000ffff081224 */ /* 0x002fe400078e000f */
[----:B------:R-:W-:Y:S02]  /*0a30*/  @P1 IMAD.MOV.U32 R9, RZ, RZ, RZ ;  /* 0x000000ffff091224 */ /* 0x000fe400078e00ff */
[----:B------:R-:W-:-:S03]  /*0a40*/  @P1 IMAD.MOV.U32 R7, RZ, RZ, RZ ;  /* 0x000000ffff071224 */ /* 0x000fc600078e00ff */
[----:B------:R-:W0:Y:S01]  /*0a50*/  @!P1 LDC R3, c[0x0][0xc] ;  /* 0x00000300ff039b82 */ /* 0x000e220000000800 */
[----:B------:R-:W-:Y:S01]  /*0a60*/  ULDC UR4, c[0x0][0xc] ;  /* 0x0000030000047ab9 */ /* 0x000fe20000000800 */
[----:B------:R-:W-:Y:S02]  /*0a70*/  ULDC UR5, c[0x0][0x10] ;  /* 0x0000040000057ab9 */ /* 0x000fe40000000800 */
[----:B------:R-:W-:-:S04]  /*0a80*/  UIMAD.WIDE.U32 UR4, UR4, UR5, URZ ;  /* 0x00000005040472a5 */ /* 0x000fc8000f8e003f */
[----:B------:R-:W1:Y:S01]  /*0a90*/  LDC R0, c[0x0][0x14] ;  /* 0x00000500ff007b82 */ /* 0x000e620000000800 */
[----:B--2---:R-:W-:-:S04]  /*0aa0*/  @P1 IMAD.WIDE.U32 R16, R6, R17, R8 ;  /* 0x0000001106101225 */ /* 0x004fc800078e0008 */
[----:B------:R-:W-:Y:S02]  /*0ab0*/  @P1 IMAD.IADD R17, R17, 0x1, R7 ;  /* 0x0000000111111824 */ /* 0x000fe400078e0207 */
[----:B------:R-:W-:Y:S02]  /*0ac0*/  IMAD.MOV.U32 R7, RZ, RZ, RZ ;  /* 0x000000ffff077224 */ /* 0x000fe400078e00ff */
[----:B0-----:R-:W-:-:S04]  /*0ad0*/  @!P1 IMAD.WIDE.U32 R8, R3, R15, R6 ;  /* 0x0000000f03089225 */ /* 0x001fc800078e0006 */
[----:B------:R-:W-:Y:S02]  /*0ae0*/  @!P1 IMAD.MOV.U32 R16, RZ, RZ, R8 ;  /* 0x000000ffff109224 */ /* 0x000fe400078e0008 */
[----:B-1----:R-:W-:-:S04]  /*0af0*/  IMAD.WIDE.U32 R10, R0, UR4, RZ ;  /* 0x00000004000a7c25 */ /* 0x002fc8000f8e00ff */
[----:B------:R-:W-:Y:S01]  /*0b00*/  IMAD R3, R0, UR5, RZ ;  /* 0x0000000500037c24 */ /* 0x000fe2000f8e02ff */
[----:B------:R0:W-:Y:S01]  /*0b10*/  STL.64 [R1], R10 ;  /* 0x0000000a01007387 */ /* 0x0001e20000100a00 */
[----:B------:R-:W-:Y:S02]  /*0b20*/  @!P1 IMAD.MOV.U32 R17, RZ, RZ, R9 ;  /* 0x000000ffff119224 */ /* 0x000fe400078e0009 */
[----:B------:R-:W-:Y:S01]  /*0b30*/  IMAD.IADD R0, R11, 0x1, R3 ;  /* 0x000000010b007824 */ /* 0x000fe200078e0203 */
[----:B------:R-:W-:Y:S06]  /*0b40*/  @P0 BRA `(.L_x_9) ;  /* 0x0000000000200947 */ /* 0x000fec0003800000 */
[----:B------:R-:W-:Y:S01]  /*0b50*/  UISETP.GE.U32.AND UP0, UPT, UR40, 0x6, UPT ;  /* 0x000000062800788c */ /* 0x000fe2000bf06070 */
[----:B------:R-:W-:Y:S01]  /*0b60*/  IADD3 R16, P0, R16, R10, RZ ;  /* 0x0000000a10107210 */ /* 0x000fe20007f1e0ff */
[----:B------:R-:W-:Y:S01]  /*0b70*/  UIMAD.WIDE.U32 UR4, UR40, -0x55555555, URZ ;  /* 0xaaaaaaab280478a5 */ /* 0x000fe2000f8e003f */
[----:B------:R-:W-:-:S03]  /*0b80*/  UMOV UR39, URZ ;  /* 0x0000003f00277c82 */ /* 0x000fc60008000000 */
[----:B------:R-:W-:Y:S01]  /*0b90*/  USHF.R.U32.HI UR4, URZ, 0x2, UR5 ;  /* 0x000000023f047899 */ /* 0x000fe20008011605 */
[----:B------:R-:W-:-:S03]  /*0ba0*/  IMAD.X R17, R0, 0x1, R17, P0 ;  /* 0x0000000100117824 */ /* 0x000fc600000e0611 */
[----:B------:R-:W-:Y:S02]  /*0bb0*/  UIMAD UR38, UR4, -0x6, UR40 ;  /* 0xfffffffa042678a4 */ /* 0x000fe4000f8e0228 */
[----:B------:R-:W-:-:S12]  /*0bc0*/  @UP0 ULOP3.LUT UR39, UR4, 0x1, URZ, 0xc0, !UPT ;  /* 0x0000000104270892 */ /* 0x000fd8000f8ec03f */
.L_x_9:
[----:B------:R-:W-:Y:S01]  /*0bd0*/  ISETP.GE.U32.AND P0, PT, R16, UR8, PT ;  /* 0x0000000810007c0c */ /* 0x000fe2000bf06070 */
[----:B------:R-:W-:Y:S01]  /*0be0*/  IMAD.MOV.U32 R22, RZ, RZ, -0x1 ;  /* 0xffffffffff167424 */ /* 0x000fe200078e00ff */
[----:B------:R-:W-:Y:S01]  /*0bf0*/  PRMT R3, RZ, 0x7610, R3 ;  /* 0x00007610ff037816 */ /* 0x000fe20000000003 */
[----:B------:R-:W-:Y:S01]  /*0c00*/  IMAD.MOV.U32 R18, RZ, RZ, -0x1 ;  /* 0xffffffffff127424 */ /* 0x000fe200078e00ff */
[----:B------:R-:W-:Y:S01]  /*0c10*/  ISETP.GE.U32.AND.EX P0, PT, R17, UR9, PT, P0 ;  /* 0x0000000911007c0c */ /* 0x000fe2000bf06100 */
[----:B------:R-:W-:-:S12]  /*0c20*/  IMAD.MOV.U32 R19, RZ, RZ, -0x1 ;  /* 0xffffffffff137424 */ /* 0x000fd800078e00ff */
[----:B------:R-:W-:Y:S05]  /*0c30*/  @P0 BRA `(.L_x_10) ;  /* 0x0000000400580947 */ /* 0x000fea0003800000 */
[----:B------:R-:W1:Y:S01]  /*0c40*/  LDC.64 R20, c[0x0][0x628] ;  /* 0x00018a00ff147b82 */ /* 0x000e620000000a00 */
[----:B------:R-:W-:Y:S02]  /*0c50*/  IMAD.MOV.U32 R8, RZ, RZ, R16 ;  /* 0x000000ffff087224 */ /* 0x000fe400078e0010 */
[----:B------:R-:W-:-:S05]  /*0c60*/  IMAD.MOV.U32 R9, RZ, RZ, R17 ;  /* 0x000000ffff097224 */ /* 0x000fca00078e0011 */
[----:B------:R-:W2:Y:S08]  /*0c70*/  LDC R18, c[0x0][0x630] ;  /* 0x00018c00ff127b82 */ /* 0x000eb00000000800 */
[----:B------:R-:W3:Y:S01]  /*0c80*/  LDC.64 R24, c[0x0][0x620] ;  /* 0x00018800ff187b82 */ /* 0x000ee20000000a00 */
[----:B-1----:R-:W-:-:S04]  /*0c90*/  ISETP.NE.U32.AND P0, PT, R20, RZ, PT ;  /* 0x000000ff1400720c */ /* 0x002fc80003f05070 */
[----:B------:R-:W-:-:S13]  /*0ca0*/  ISETP.NE.AND.EX P0, PT, R21, RZ, PT, P0 ;  /* 0x000000ff1500720c */ /* 0x000fda0003f05300 */
[----:B--23--:R-:W-:Y:S05]  /*0cb0*/  @!P0 BRA `(.L_x_11) ;  /* 0x0000000000288947 */ /* 0x00cfea0003800000 */
[----:B------:R-:W1:Y:S02]  /*0cc0*/  LDC R3, c[0x0][0x634] ;  /* 0x00018d00ff037b82 */ /* 0x000e640000000800 */
[----:B-1----:R-:W-:-:S05]  /*0cd0*/  IADD3 R3, P0, R16, R3, RZ ;  /* 0x0000000310037210 */ /* 0x002fca0007f1e0ff */
[----:B------:R-:W-:-:S04]  /*0ce0*/  IMAD.X R19, RZ, RZ, R17, P0 ;  /* 0x000000ffff137224 */ /* 0x000fc800000e0611 */
[----:B------:R-:W-:-:S04]  /*0cf0*/  IMAD.WIDE.U32 R8, R19, R20, RZ ;  /* 0x0000001413087225 */ /* 0x000fc800078e00ff */
[----:B0-----:R-:W-:-:S04]  /*0d00*/  IMAD.WIDE.U32 R10, P0, R3, R21, R8 ;  /* 0x00000015030a7225 */ /* 0x001fc80007800008 */
[----:B------:R-:W-:-:S04]  /*0d10*/  IMAD.WIDE.U32 R8, R3, R20, RZ ;  /* 0x0000001403087225 */ /* 0x000fc800078e00ff */
[----:B------:R-:W-:Y:S01]  /*0d20*/  IMAD.X R13, RZ, RZ, RZ, P0 ;  /* 0x000000ffff0d7224 */ /* 0x000fe200000e06ff */
[----:B------:R-:W-:Y:S01]  /*0d30*/  IADD3 RZ, P0, R9, R10, RZ ;  /* 0x0000000a09ff7210 */ /* 0x000fe20007f1e0ff */
[----:B------:R-:W-:-:S04]  /*0d40*/  IMAD.MOV.U32 R12, RZ, RZ, R11 ;  /* 0x000000ffff0c7224 */ /* 0x000fc800078e000b */
[----:B------:R-:W-:-:S08]  /*0d50*/  IMAD.WIDE.U32.X R8, R19, R21, R12, P0 ;  /* 0x0000001513087225 */ /* 0x000fd000000e040c */
.L_x_11:
[-CC-:B------:R-:W-:Y:S01]  /*0d60*/  SHF.R.U64 R30, R8, R18.reuse, R9.reuse ;  /* 0x00000012081e7219 */ /* 0x180fe20000001209 */
[----:B------:R-:W1:Y:S01]  /*0d70*/  LDC R12, c[0x0][0x618] ;  /* 0x00018600ff0c7b82 */ /* 0x000e620000000800 */
[----:B------:R-:W-:Y:S01]  /*0d80*/  SHF.R.U32.HI R7, RZ, R18, R9 ;  /* 0x00000012ff077219 */ /* 0x000fe20000011609 */
[----:B------:R-:W-:Y:S01]  /*0d90*/  ULDC UR4, c[0x0][0x150] ;  /* 0x0000540000047ab9 */ /* 0x000fe20000000800 */
[----:B0-----:R-:W-:Y:S02]  /*0da0*/  IADD3 R11, P0, RZ, -R30, RZ ;  /* 0x8000001eff0b7210 */ /* 0x001fe40007f1e0ff */
[----:B------:R-:W-:-:S03]  /*0db0*/  I2FP.F32.U32 R3, R6 ;  /* 0x0000000600037245 */ /* 0x000fc60000201000 */
[----:B------:R-:W0:Y:S01]  /*0dc0*/  LDC.64 R26, c[0x0][0x640] ;  /* 0x00019000ff1a7b82 */ /* 0x000e220000000a00 */
[----:B------:R-:W-:Y:S02]  /*0dd0*/  IMAD.X R13, RZ, RZ, ~R7, P0 ;  /* 0x000000ffff0d7224 */ /* 0x000fe400000e0e07 */
[----:B------:R-:W-:Y:S01]  /*0de0*/  FMUL R3, R3, UR4 ;  /* 0x0000000403037c20 */ /* 0x000fe20008400000 */
[----:B------:R-:W-:Y:S01]  /*0df0*/  IMAD.WIDE.U32 R8, R11, R24, R16 ;  /* 0x000000180b087225 */ /* 0x000fe200078e0010 */
[----:B------:R-:W-:-:S03]  /*0e00*/  ULDC UR4, c[0x0][0x154] ;  /* 0x0000550000047ab9 */ /* 0x000fc60000000800 */
[----:B------:R-:W-:Y:S01]  /*0e10*/  IMAD R10, R13, R24, RZ ;  /* 0x000000180d0a7224 */ /* 0x000fe200078e02ff */
[----:B------:R-:W2:Y:S01]  /*0e20*/  LDC R7, c[0x0][0x144] ;  /* 0x00005100ff077b82 */ /* 0x000ea20000000800 */
[----:B------:R-:W3:Y:S02]  /*0e30*/  F2I.U32.TRUNC.NTZ R3, R3 ;  /* 0x0000000300037305 */ /* 0x000ee4000020f000 */
[----:B------:R-:W-:-:S04]  /*0e40*/  IMAD R11, R11, R25, R10 ;  /* 0x000000190b0b7224 */ /* 0x000fc800078e020a */
[----:B------:R-:W-:Y:S01]  /*0e50*/  IMAD.IADD R9, R9, 0x1, R11 ;  /* 0x0000000109097824 */ /* 0x000fe200078e020b */
[----:B------:R-:W4:Y:S01]  /*0e60*/  LDC R18, c[0x0][0x608] ;  /* 0x00018200ff127b82 */ /* 0x000f220000000800 */
[----:B------:R-:W-:-:S03]  /*0e70*/  IMAD.MOV.U32 R11, RZ, RZ, -0x1 ;  /* 0xffffffffff0b7424 */ /* 0x000fc600078e00ff */
[-C--:B-1----:R-:W-:Y:S02]  /*0e80*/  SHF.R.U64 R22, R8, R12.reuse, R9 ;  /* 0x0000000c08167219 */ /* 0x082fe40000001209 */
[----:B------:R-:W-:Y:S02]  /*0e90*/  I2FP.F32.U32 R8, R15 ;  /* 0x0000000f00087245 */ /* 0x000fe40000201000 */
[----:B------:R-:W1:Y:S01]  /*0ea0*/  LDC R24, c[0x0][0x658] ;  /* 0x00019600ff187b82 */ /* 0x000e620000000800 */
[----:B0-----:R-:W-:Y:S01]  /*0eb0*/  ISETP.NE.U32.AND P0, PT, R26, RZ, PT ;  /* 0x000000ff1a00720c */ /* 0x001fe20003f05070 */
[----:B---3--:R-:W-:Y:S01]  /*0ec0*/  IMAD.MOV R10, RZ, RZ, -R3 ;  /* 0x000000ffff0a7224 */ /* 0x008fe200078e0a03 */
[----:B------:R-:W-:Y:S01]  /*0ed0*/  SHF.R.U32.HI R9, RZ, R12, R9 ;  /* 0x0000000cff097219 */ /* 0x000fe20000011609 */
[----:B------:R-:W-:Y:S01]  /*0ee0*/  FMUL R8, R8, UR4 ;  /* 0x0000000408087c20 */ /* 0x000fe20008400000 */
[----:B------:R-:W-:-:S03]  /*0ef0*/  ISETP.NE.AND.EX P0, PT, R27, RZ, PT, P0 ;  /* 0x000000ff1b00720c */ /* 0x000fc60003f05300 */
[----:B------:R-:W0:Y:S01]  /*0f00*/  LDC R20, c[0x0][0x148] ;  /* 0x00005200ff147b82 */ /* 0x000e220000000800 */
[----:B--2---:R-:W-:-:S07]  /*0f10*/  IMAD R3, R7, R10, R6 ;  /* 0x0000000a07037224 */ /* 0x004fce00078e0206 */
[----:B------:R-:W2:Y:S01]  /*0f20*/  LDC R21, c[0x0][0x600] ;  /* 0x00018000ff157b82 */ /* 0x000ea20000000800 */
[-CC-:B----4-:R-:W-:Y:S02]  /*0f30*/  SHF.R.U64 R32, R22, R18.reuse, R9.reuse ;  /* 0x0000001216207219 */ /* 0x190fe40000001209 */
[----:B------:R-:W-:Y:S01]  /*0f40*/  SHF.R.U32.HI R7, RZ, R18, R9 ;  /* 0x00000012ff077219 */ /* 0x000fe20000011609 */
[----:B------:R-:W-:Y:S01]  /*0f50*/  IMAD.MOV.U32 R9, RZ, RZ, 0x1 ;  /* 0x00000001ff097424 */ /* 0x000fe200078e00ff */
[----:B------:R3:W4:Y:S03]  /*0f60*/  F2I.U32.TRUNC.NTZ R18, R8 ;  /* 0x0000000800127305 */ /* 0x000726000020f000 */
[----:B------:R-:W0:Y:S01]  /*0f70*/  LDC R25, c[0x0][0x648] ;  /* 0x00019200ff197b82 */ /* 0x000e220000000800 */
[-C--:B-1----:R-:W-:Y:S02]  /*0f80*/  SHF.L.U32 R6, R11, R24.reuse, RZ ;  /* 0x000000180b067219 */ /* 0x082fe400000006ff */
[----:B------:R-:W-:-:S02]  /*0f90*/  SHF.R.U64 R34, R32, R24, R7 ;  /* 0x0000001820227219 */ /* 0x000fc40000001207 */
[----:B------:R-:W-:Y:S02]  /*0fa0*/  LOP3.LUT R13, RZ, R6, RZ, 0x33, !PT ;  /* 0x00000006ff0d7212 */ /* 0x000fe400078e33ff */
[-C--:B------:R-:W-:Y:S01]  /*0fb0*/  SHF.R.U32.HI R7, RZ, R24.reuse, R7 ;  /* 0x00000018ff077219 */ /* 0x080fe20000011607 */
[----:B------:R-:W1:Y:S01]  /*0fc0*/  LDC R29, c[0x0][0x638] ;  /* 0x00018e00ff1d7b82 */ /* 0x000e620000000800 */
[----:B------:R-:W-:Y:S01]  /*0fd0*/  SHF.L.U32 R12, R9, R24, RZ ;  /* 0x00000018090c7219 */ /* 0x000fe200000006ff */
[----:B------:R-:W-:-:S06]  /*0fe0*/  IMAD.MOV.U32 R6, RZ, RZ, R34 ;  /* 0x000000ffff067224 */ /* 0x000fcc00078e0022 */
[----:B------:R-:W0:Y:S01]  /*0ff0*/  LDC R28, c[0x0][0x610] ;  /* 0x00018400ff1c7b82 */ /* 0x000e220000000800 */
[----:B---34-:R-:W-:Y:S05]  /*1000*/  @!P0 BRA `(.L_x_12) ;  /* 0x0000000000288947 */ /* 0x018fea0003800000 */
[----:B------:R-:W3:Y:S02]  /*1010*/  LDC R11, c[0x0][0x64c] ;  /* 0x00019300ff0b7b82 */ /* 0x000ee40000000800 */
[----:B---3--:R-:W-:-:S05]  /*1020*/  IADD3 R11, P0, R34, R11, RZ ;  /* 0x0000000b220b7210 */ /* 0x008fca0007f1e0ff */
[----:B------:R-:W-:-:S04]  /*1030*/  IMAD.X R19, RZ, RZ, R7, P0 ;  /* 0x000000ffff137224 */ /* 0x000fc800000e0607 */
[----:B------:R-:W-:-:S04]  /*1040*/  IMAD.WIDE.U32 R6, R19, R26, RZ ;  /* 0x0000001a13067225 */ /* 0x000fc800078e00ff */
[----:B------:R-:W-:-:S04]  /*1050*/  IMAD.WIDE.U32 R8, P0, R11, R27, R6 ;  /* 0x0000001b0b087225 */ /* 0x000fc80007800006 */
[----:B------:R-:W-:-:S04]  /*1060*/  IMAD.WIDE.U32 R6, R11, R26, RZ ;  /* 0x0000001a0b067225 */ /* 0x000fc800078e00ff */
[----:B------:R-:W-:Y:S01]  /*1070*/  IMAD.X R11, RZ, RZ, RZ, P0 ;  /* 0x000000ffff0b7224 */ /* 0x000fe200000e06ff */
[----:B------:R-:W-:Y:S01]  /*1080*/  IADD3 RZ, P0, R7, R8, RZ ;  /* 0x0000000807ff7210 */ /* 0x000fe20007f1e0ff */
[----:B------:R-:W-:-:S04]  /*1090*/  IMAD.MOV.U32 R10, RZ, RZ, R9 ;  /* 0x000000ffff0a7224 */ /* 0x000fc800078e0009 */
[----:B------:R-:W-:-:S08]  /*10a0*/  IMAD.WIDE.U32.X R6, R19, R27, R10, P0 ;  /* 0x0000001b13067225 */ /* 0x000fd000000e040a */
.L_x_12:
[----:B0-----:R-:W-:Y:S01]  /*10b0*/  SHF.R.U64 R6, R6, R25, R7 ;  /* 0x0000001906067219 */ /* 0x001fe20000001207 */
[----:B--2---:R-:W-:Y:S01]  /*10c0*/  VIADD R7, R21, 0xffffffff ;  /* 0xffffffff15077836 */ /* 0x004fe20000000000 */
[----:B------:R-:W-:Y:S01]  /*10d0*/  LOP3.LUT R13, R32, R13, RZ, 0xc0, !PT ;  /* 0x0000000d200d7212 */ /* 0x000fe200078ec0ff */
[----:B------:R-:W-:Y:S02]  /*10e0*/  IMAD.MOV R18, RZ, RZ, -R18 ;  /* 0x000000ffff127224 */ /* 0x000fe400078e0a12 */
[----:B------:R-:W-:Y:S01]  /*10f0*/  IMAD.MOV R8, RZ, RZ, -R6 ;  /* 0x000000ffff087224 */ /* 0x000fe200078e0a06 */
[----:B------:R-:W-:Y:S01]  /*1100*/  LOP3.LUT R7, R22, R7, RZ, 0xc0, !PT ;  /* 0x0000000716077212 */ /* 0x000fe200078ec0ff */
[----:B------:R-:W-:Y:S02]  /*1110*/  IMAD R12, R12, R6, R13 ;  /* 0x000000060c0c7224 */ /* 0x000fe400078e020d */
[----:B------:R-:W-:Y:S02]  /*1120*/  @P1 IMAD R3, R20, R18, R15 ;  /* 0x0000001214031224 */ /* 0x000fe400078e020f */
[----:B-1----:R-:W-:-:S02]  /*1130*/  IMAD R6, R8, R29, R34 ;  /* 0x0000001d08067224 */ /* 0x002fc400078e0222 */
[----:B------:R-:W-:Y:S02]  /*1140*/  IMAD R22, R12, R28, R3 ;  /* 0x0000001c0c167224 */ /* 0x000fe400078e0203 */
[----:B------:R-:W-:Y:S02]  /*1150*/  IMAD R7, R6, R21, R7 ;  /* 0x0000001506077224 */ /* 0x000fe400078e0207 */
[----:B------:R-:W-:Y:S02]  /*1160*/  IMAD.MOV.U32 R3, RZ, RZ, 0x1 ;  /* 0x00000001ff037424 */ /* 0x000fe400078e00ff */
[----:B------:R-:W-:Y:S01]  /*1170*/  IMAD.MOV.U32 R19, RZ, RZ, R30 ;  /* 0x000000ffff137224 */ /* 0x000fe200078e001e */
[----:B------:R-:W-:Y:S02]  /*1180*/  SEL R18, R7, R22, !P1 ;  /* 0x0000001607127207 */ /* 0x000fe40004800000 */
[----:B------:R-:W-:-:S07]  /*1190*/  SEL R22, R22, R7, !P1 ;  /* 0x0000000716167207 */ /* 0x000fce0004800000 */
.L_x_10:
[----:B------:R-:W-:Y:S05]  /*11a0*/  @!P2 BRA `(.L_x_13) ;  /* 0x0000004c0044a947 */ /* 0x000fea0003800000 */
[----:B------:R-:W-:-:S13]  /*11b0*/  ISETP.GT.U32.AND P0, PT, R31, 0x1, PT ;  /* 0x000000011f00780c */ /* 0x000fda0003f04070 */
[----:B------:R-:W-:Y:S05]  /*11c0*/  @P0 EXIT ;  /* 0x000000000000094d */ /* 0x000fea0003800000 */
.L_x_14:
[----:B------:R-:W-:-:S08]  /*11d0*/  NOP ;  /* 0x0000000000007918 */ /* 0x000fd00000000000 */
[----:B------:R-:W1:Y:S02]  /*11e0*/  USETMAXREG.TRY_ALLOC.CTAPOOL UP0, 0xe8 ;  /* 0x000000e8000079c8 */ /* 0x000e640008000600 */
[----:B-1----:R-:W-:-:S13]  /*11f0*/  PLOP3.LUT P0, PT, PT, PT, UP0, 0x80, 0x0 ;  /* 0x000000000000781c */ /* 0x002fda0003f0f008 */
[----:B------:R-:W-:Y:S05]  /*1200*/  @!P0 BRA `(.L_x_14) ;  /* 0xfffffffc00f08947 */ /* 0x000fea000383ffff */
[----:B------:R-:W-:-:S13]  /*1210*/  LOP3.LUT P0, RZ, R3, 0xff, RZ, 0xc0, !PT ;  /* 0x000000ff03ff7812 */ /* 0x000fda000780c0ff */
[----:B------:R-:W-:Y:S05]  /*1220*/  @!P0 EXIT ;  /* 0x000000000000894d */ /* 0x000fea0003800000 */
[----:B------:R-:W2:Y:S01]  /*1230*/  LDL.64 R8, [R1] ;  /* 0x0000000001087983 */ /* 0x000ea20000100a00 */
[----:B------:R-:W-:Y:S01]  /*1240*/  SHF.R.S32.HI R4, RZ, 0x1f, R5 ;  /* 0x0000001fff047819 */ /* 0x000fe20000011405 */
[----:B------:R-:W1:Y:S01]  /*1250*/  S2UR UR4, SR_CgaCtaId ;  /* 0x00000000000479c3 */ /* 0x000e620000008800 */
[----:B------:R-:W-:Y:S01]  /*1260*/  UISETP.LT.AND UP0, UPT, UR40, 0x1, UPT ;  /* 0x000000012800788c */ /* 0x000fe2000bf01270 */
[----:B------:R-:W-:Y:S01]  /*1270*/  LOP3.LUT R102, R23, 0x1, RZ, 0xfc, !PT ;  /* 0x0000000117667812 */ /* 0x000fe200078efcff */
[----:B------:R-:W-:Y:S01]  /*1280*/  UIADD3 UR5, UR43, -0x1, URZ ;  /* 0xffffffff2b057890 */ /* 0x000fe2000fffe03f */
[CC--:B------:R-:W-:Y:S01]  /*1290*/  LEA.HI R3, R4.reuse, R5.reuse, RZ, 0x2 ;  /* 0x0000000504037211 */ /* 0x0c0fe200078f10ff */
[----:B------:R-:W-:Y:S01]  /*12a0*/  USEL UR42, UR40, 0x1, UP0 ;  /* 0x00000001282a7887 */ /* 0x000fe20008000000 */
[----:B------:R-:W-:Y:S01]  /*12b0*/  LEA.HI R4, R4, R5, RZ, 0x5 ;  /* 0x0000000504047211 */ /* 0x000fe200078f28ff */
[----:B------:R-:W-:Y:S01]  /*12c0*/  UMOV UR41, 0x400 ;  /* 0x0000040000297882 */ /* 0x000fe20000000000 */
[--C-:B------:R-:W-:Y:S01]  /*12d0*/  SHF.R.S32.HI R90, RZ, 0x2, R3.reuse ;  /* 0x00000002ff5a7819 */ /* 0x100fe20000011403 */
[----:B------:R-:W3:Y:S01]  /*12e0*/  LDC R96, c[0x0][0x658] ;  /* 0x00019600ff607b82 */ /* 0x000ee20000000800 */
[----:B------:R-:W-:Y:S01]  /*12f0*/  SHF.R.S32.HI R7, RZ, 0x1f, R3 ;  /* 0x0000001fff077819 */ /* 0x000fe20000011403 */
[----:B------:R-:W-:Y:S01]  /*1300*/  UISETP.NE.AND UP0, UPT, UR5, URZ, UPT ;  /* 0x0000003f0500728c */ /* 0x000fe2000bf05270 */
[----:B------:R-:W-:Y:S01]  /*1310*/  LOP3.LUT R6, R3, 0xfffffffc, RZ, 0xc0, !PT ;  /* 0xfffffffc03067812 */ /* 0x000fe200078ec0ff */
[----:B------:R-:W-:Y:S01]  /*1320*/  ULDC UR6, c[0x0][0x284] ;  /* 0x0000a10000067ab9 */ /* 0x000fe20000000800 */
[----:B------:R-:W-:Y:S01]  /*1330*/  LEA.HI R7, R7, R90, RZ, 0x3 ;  /* 0x0000005a07077211 */ /* 0x000fe200078f18ff */
[----:B------:R-:W-:Y:S01]  /*1340*/  USHF.L.U32 UR45, UR40, 0x1, URZ ;  /* 0x00000001282d7899 */ /* 0x000fe2000800063f */
[----:B------:R-:W-:Y:S01]  /*1350*/  SHF.R.S32.HI R3, RZ, 0x5, R4 ;  /* 0x00000005ff037819 */ /* 0x000fe20000011404 */
[----:B------:R-:W4:Y:S01]  /*1360*/  LDC.64 R94, c[0x0][0x5c8] ;  /* 0x00017200ff5e7b82 */ /* 0x000f220000000a00 */
[----:B------:R-:W-:Y:S01]  /*1370*/  LOP3.LUT R7, R7, 0xfffffff8, RZ, 0xc0, !PT ;  /* 0xfffffff807077812 */ /* 0x000fe200078ec0ff */
[----:B------:R-:W-:Y:S01]  /*1380*/  IMAD.IADD R6, R5, 0x1, -R6 ;  /* 0x0000000105067824 */ /* 0x000fe200078e0a06 */
[----:B------:R-:W-:Y:S01]  /*1390*/  UIADD3 UR42, -UR42, UR40, URZ ;  /* 0x000000282a2a7290 */ /* 0x000fe2000fffe13f */
[----:B------:R-:W-:-:S02]  /*13a0*/  IMAD.MOV.U32 R5, RZ, RZ, 0x1 ;  /* 0x00000001ff057424 */ /* 0x000fc400078e00ff */
[----:B------:R-:W-:Y:S01]  /*13b0*/  IMAD.IADD R90, R90, 0x1, -R7 ;  /* 0x000000015a5a7824 */ /* 0x000fe200078e0a07 */
[----:B-1----:R-:W-:Y:S01]  /*13c0*/  ULEA UR41, UR4, UR41, 0x18 ;  /* 0x0000002904297291 */ /* 0x002fe2000f8ec03f */
[----:B------:R-:W1:Y:S01]  /*13d0*/  LDC R97, c[0x0][0x288] ;  /* 0x0000a200ff617b82 */ /* 0x000e620000000800 */
[----:B------:R-:W-:Y:S01]  /*13e0*/  USHF.L.U32 UR4, UR5, 0x3, URZ ;  /* 0x0000000305047899 */ /* 0x000fe2000800063f */
[--C-:B------:R-:W-:Y:S01]  /*13f0*/  IMAD R101, R3, -0x10, -R90.reuse ;  /* 0xfffffff003657824 */ /* 0x100fe200078e0a5a */
[--C-:B------:R-:W-:Y:S01]  /*1400*/  SHF.R.S32.HI R91, RZ, 0x1f, R90.reuse ;  /* 0x0000001fff5b7819 */ /* 0x100fe2000001145a */
[----:B------:R-:W-:Y:S01]  /*1410*/  USEL UR5, URZ, 0x1, UP0 ;  /* 0x000000013f057887 */ /* 0x000fe20008000000 */
[----:B------:R-:W-:Y:S01]  /*1420*/  IMAD.SHL.U32 R92, R6, 0x2, RZ ;  /* 0x00000002065c7824 */ /* 0x000fe200078e00ff */
[----:B------:R-:W-:Y:S01]  /*1430*/  UIADD3 UR46, UR41, 0x70, URZ ;  /* 0x00000070292e7890 */ /* 0x000fe2000fffe03f */
[----:B------:R-:W-:Y:S01]  /*1440*/  VIADD R101, R101, UR6 ;  /* 0x0000000665657c36 */ /* 0x000fe20008000000 */
[----:B------:R-:W0:Y:S01]  /*1450*/  LDC R99, c[0x0][0x600] ;  /* 0x00018000ff637b82 */ /* 0x000e220000000800 */
[----:B------:R-:W-:Y:S01]  /*1460*/  IMAD.WIDE R90, R3, 0x10, R90 ;  /* 0x00000010035a7825 */ /* 0x000fe200078e025a */
[----:B------:R-:W-:Y:S01]  /*1470*/  ULOP3.LUT UR4, UR4, 0x8, URZ, 0xc0, !UPT ;  /* 0x0000000804047892 */ /* 0x000fe2000f8ec03f */
[----:B------:R-:W-:Y:S01]  /*1480*/  SHF.R.S32.HI R93, RZ, 0x1f, R92 ;  /* 0x0000001fff5d7819 */ /* 0x000fe2000001145c */
[----:B------:R-:W-:Y:S01]  /*1490*/  ULEA UR43, UR43, UR46, 0x3 ;  /* 0x0000002e2b2b7291 */ /* 0x000fe2000f8e183f */
[----:B------:R-:W-:Y:S01]  /*14a0*/  IMAD.MOV.U32 R3, RZ, RZ, -0x1 ;  /* 0xffffffffff037424 */ /* 0x000fe200078e00ff */
[----:B------:R-:W-:Y:S01]  /*14b0*/  ULOP3.LUT UR47, UR4, 0x8, URZ, 0x3c, !UPT ;  /* 0x00000008042f7892 */ /* 0x000fe2000f8e3c3f */
[----:B------:R-:W-:Y:S01]  /*14c0*/  IMAD.U32 R103, RZ, RZ, UR5 ;  /* 0x00000005ff677e24 */ /* 0x000fe2000f8e00ff */
[C---:B----4-:R-:W-:Y:S01]  /*14d0*/  SHF.L.U64.HI R95, R94.reuse, 0x3, R95 ;  /* 0x000000035e5f7819 */ /* 0x050fe2000001025f */
[----:B------:R-:W-:Y:S01]  /*14e0*/  IMAD.SHL.U32 R94, R94, 0x8, RZ ;  /* 0x000000085e5e7824 */ /* 0x000fe200078e00ff */
[-C--:B---3--:R-:W-:Y:S01]  /*14f0*/  SHF.L.U32 R3, R3, R96.reuse, RZ ;  /* 0x0000006003037219 */ /* 0x088fe200000006ff */
[----:B------:R-:W-:Y:S01]  /*1500*/  ULOP3.LUT UR44, UR4, 0x18, URZ, 0x3c, !UPT ;  /* 0x00000018042c7892 */ /* 0x000fe2000f8e3c3f */
[----:B------:R-:W-:-:S02]  /*1510*/  SHF.L.U32 R96, R5, R96, RZ ;  /* 0x0000006005607219 */ /* 0x000fc400000006ff */
[----:B------:R-:W-:Y:S01]  /*1520*/  LOP3.LUT R100, RZ, R3, RZ, 0x33, !PT ;  /* 0x00000003ff647212 */ /* 0x000fe200078e33ff */
[----:B-1----:R-:W-:Y:S02]  /*1530*/  IMAD R97, R6, -0x2, R97 ;  /* 0xfffffffe06617824 */ /* 0x002fe400078e0261 */
[----:B0-----:R-:W-:Y:S01]  /*1540*/  VIADD R99, R99, 0xffffffff ;  /* 0xffffffff63637836 */ /* 0x001fe20000000000 */
[----:B--2---:R-:W-:-:S07]  /*1550*/  SHF.L.U64.HI R98, R8, 0x1, R0 ;  /* 0x0000000108627819 */ /* 0x004fce0000010200 */
.L_x_162:
[----:B------:R-:W-:-:S04]  /*1560*/  SHF.L.U32 R0, R103, 0x1f, RZ ;  /* 0x0000001f67007819 */ /* 0x000fc800000006ff */
[----:B------:R-:W0:Y:S02]  /*1570*/  SYNCS.PHASECHK.TRANS64.TRYWAIT P0, [UR43+-0x8], R0 ;  /* 0xfffff800ff0075a7 */ /* 0x000e24000800016b */
[----:B01-34-:R-:W-:Y:S05]  /*1580*/  @!P0 BRA `(.L_x_15) ;  /* 0x0000005800ac8947 */ /* 0x01bfea0003800000 */
.L_x_186:
[----:B------:R-:W-:Y:S02]  /*1590*/  ULDC UR4, c[0x0][0x28c] ;  /* 0x0000a30000047ab9 */ /* 0x000fe40000000800 */
[----:B------:R-:W-:-:S13]  /*15a0*/  ISETP.LT.AND P0, PT, RZ, UR4, PT ;  /* 0x00000004ff007c0c */ /* 0x000fda000bf01270 */
[----:B------:R-:W-:Y:S05]  /*15b0*/  @P0 BRA `(.L_x_16) ;  /* 0x0000000000400947 */ /* 0x000fea0003800000 */
[----:B0-----:R-:W-:Y:S01]  /*15c0*/  MOV R0, 0x0 ;  /* 0x0000000000007802 */ /* 0x001fe20000000f00 */
[----:B------:R-:W-:Y:S01]  /*15d0*/  ULDC.64 UR4, c[0x4][0x68] ;  /* 0x01001a0000047ab9 */ /* 0x000fe20000000a00 */
[----:B------:R-:W-:Y:S01]  /*15e0*/  ULDC.64 UR6, c[0x4][0x8] ;  /* 0x0100020000067ab9 */ /* 0x000fe20000000a00 */
[----:B------:R-:W-:Y:S01]  /*15f0*/  IMAD.U32 R4, RZ, RZ, UR4 ;  /* 0x00000004ff047e24 */ /* 0x000fe2000f8e00ff */
[----:B------:R0:W1:Y:S01]  /*1600*/  LDC.64 R14, c[0x4][R0] ;  /* 0x01000000000e7b82 */ /* 0x0000620000000a00 */
[----:B------:R-:W-:Y:S01]  /*1610*/  IMAD.U32 R5, RZ, RZ, UR5 ;  /* 0x00000005ff057e24 */ /* 0x000fe2000f8e00ff */
[----:B------:R-:W-:Y:S01]  /*1620*/  ULDC.64 UR4, c[0x4][0x70] ;  /* 0x01001c0000047ab9 */ /* 0x000fe20000000a00 */
[----:B------:R-:W-:Y:S02]  /*1630*/  IMAD.U32 R10, RZ, RZ, UR6 ;  /* 0x00000006ff0a7e24 */ /* 0x000fe4000f8e00ff */
[----:B------:R-:W-:Y:S02]  /*1640*/  IMAD.U32 R6, RZ, RZ, UR4 ;  /* 0x00000004ff067e24 */ /* 0x000fe4000f8e00ff */
[----:B------:R-:W-:-:S02]  /*1650*/  IMAD.U32 R7, RZ, RZ, UR5 ;  /* 0x00000005ff077e24 */ /* 0x000fc4000f8e00ff */
[----:B------:R-:W-:Y:S02]  /*1660*/  IMAD.U32 R11, RZ, RZ, UR7 ;  /* 0x00000007ff0b7e24 */ /* 0x000fe4000f8e00ff */
[----:B------:R-:W-:Y:S02]  /*1670*/  IMAD.MOV.U32 R8, RZ, RZ, 0x1e1 ;  /* 0x000001e1ff087424 */ /* 0x000fe400078e00ff */
[----:B------:R-:W-:Y:S02]  /*1680*/  IMAD.MOV.U32 R12, RZ, RZ, 0x1 ;  /* 0x00000001ff0c7424 */ /* 0x000fe400078e00ff */
[----:B0-----:R-:W-:-:S07]  /*1690*/  IMAD.MOV.U32 R13, RZ, RZ, RZ ;  /* 0x000000ffff0d7224 */ /* 0x001fce00078e00ff */
[----:B------:R-:W-:-:S07]  /*16a0*/  LEPC R20, `(.L_x_16) ;  /* 0x000000001014794e */ /* 0x000fce0000000000 */
[----:B-1---5:R-:W-:Y:S05]  /*16b0*/  CALL.ABS.NOINC R14 ;  /* 0x000000000e007343 */ /* 0x022fea0003c00000 */
.L_x_16:
[----:B------:R-:W-:-:S13]  /*16c0*/  ISETP.NE.AND P0, PT, R102, 0x3, PT ;  /* 0x000000036600780c */ /* 0x000fda0003f05270 */
[----:B------:R-:W-:Y:S05]  /*16d0*/  @!P0 BRA `(.L_x_17) ;  /* 0x0000000000048947 */ /* 0x000fea0003800000 */
[----:B------:R-:W-:Y:S01]  /*16e0*/  BPT.TRAP 0x1 ;  /* 0x000000040000795c */ /* 0x000fe20000300000 */
.L_x_17:
[----:B0-----:R-:W-:Y:S02]  /*16f0*/  IMAD.U32 R3, RZ, RZ, UR38 ;  /* 0x00000026ff037e24 */ /* 0x001fe4000f8e00ff */
[----:B------:R-:W-:-:S03]  /*1700*/  IMAD.U32 R0, RZ, RZ, UR39 ;  /* 0x00000027ff007e24 */ /* 0x000fc6000f8e00ff */
[----:B------:R-:W-:Y:S02]  /*1710*/  LEA R3, R3, UR41, 0x3 ;  /* 0x0000002903037c11 */ /* 0x000fe4000f8e18ff */
[----:B------:R-:W-:-:S04]  /*1720*/  SHF.L.U32 R0, R0, 0x1f, RZ ;  /* 0x0000001f00007819 */ /* 0x000fc800000006ff */
[----:B------:R0:W1:Y:S01]  /*1730*/  SYNCS.PHASECHK.TRANS64.TRYWAIT P1, [R3+URZ], R0 ;  /* 0x00000000030075a7 */ /* 0x000062000802017f */
[----:B------:R-:W-:Y:S05]  /*1740*/  @!P0 BRA `(.L_x_18) ;  /* 0x0000000000048947 */ /* 0x000fea0003800000 */
[----:B------:R-:W-:Y:S01]  /*1750*/  BPT.TRAP 0x1 ;  /* 0x000000040000795c */ /* 0x000fe20000300000 */
.L_x_18:
[----:B------:R-:W-:-:S05]  /*1760*/  IMAD.U32 R4, RZ, RZ, UR42 ;  /* 0x0000002aff047e24 */ /* 0x000fca000f8e00ff */
[----:B------:R-:W-:Y:S01]  /*1770*/  ISETP.GE.AND P2, PT, R4, 0x1, PT ;  /* 0x000000010400780c */ /* 0x000fe20003f46270 */
[----:B-1----:R-:W-:-:S12]  /*1780*/  @P1 BRA `(.L_x_19) ;  /* 0x0000000000081947 */ /* 0x002fd80003800000 */
[----:B------:R-:W1:Y:S02]  /*1790*/  SYNCS.PHASECHK.TRANS64.TRYWAIT P1, [R3+URZ], R0 ;  /* 0x00000000030075a7 */ /* 0x000e64000802017f */
[----:B-1----:R-:W-:Y:S05]  /*17a0*/  @!P1 BRA `(.L_x_20) ;  /* 0x00000058003c9947 */ /* 0x002fea0003800000 */
.L_x_19:
[----:B------:R-:W-:Y:S05]  /*17b0*/  WARPSYNC.ALL ;  /* 0x0000000000007948 */ /* 0x000fea0003800000 */
[----:B------:R-:W-:Y:S01]  /*17c0*/  UIADD3 UR4, UR41, 0x180, URZ ;  /* 0x0000018029047890 */ /* 0x000fe2000fffe03f */
[----:B------:R-:W-:Y:S01]  /*17d0*/  WARPGROUP.ARRIVE ;  /* 0x00000000000079c5 */ /* 0x000fe20000000000 */
[----:B------:R-:W-:Y:S02]  /*17e0*/  UIADD3 UR5, UR41, 0x18180, URZ ;  /* 0x0001818029057890 */ /* 0x000fe4000fffe03f */
[----:B------:R-:W-:Y:S02]  /*17f0*/  USHF.R.U32.HI UR4, URZ, 0x4, UR4 ;  /* 0x000000043f047899 */ /* 0x000fe40008011604 */
[----:B------:R-:W-:-:S02]  /*1800*/  USHF.R.U32.HI UR5, URZ, 0x4, UR5 ;  /* 0x000000043f057899 */ /* 0x000fc40008011605 */
[----:B------:R-:W-:Y:S02]  /*1810*/  ULOP3.LUT UR4, UR4, 0x3fff, URZ, 0xc0, !UPT ;  /* 0x00003fff04047892 */ /* 0x000fe4000f8ec03f */
[----:B------:R-:W-:Y:S02]  /*1820*/  ULOP3.LUT UR5, UR5, 0x3fff, URZ, 0xc0, !UPT ;  /* 0x00003fff05057892 */ /* 0x000fe4000f8ec03f */
[----:B------:R-:W-:Y:S02]  /*1830*/  ULOP3.LUT UR4, UR4, 0x10000, URZ, 0xfc, !UPT ;  /* 0x0001000004047892 */ /* 0x000fe4000f8efc3f */
[----:B------:R-:W-:Y:S02]  /*1840*/  ULOP3.LUT UR5, UR5, 0x10000, URZ, 0xfc, !UPT ;  /* 0x0001000005057892 */ /* 0x000fe4000f8efc3f */
[----:B------:R-:W-:Y:S02]  /*1850*/  ULEA UR6, UR38, UR4, 0xa ;  /* 0x0000000426067291 */ /* 0x000fe4000f8e503f */
[----:B------:R-:W-:Y:S01]  /*1860*/  ULEA UR7, UR38, UR5, 0xb ;  /* 0x0000000526077291 */ /* 0x000fe2000f8e583f */
[----:B------:R-:W-:Y:S01]  /*1870*/  UMOV UR9, 0x40000040 ;  /* 0x4000004000097882 */ /* 0x000fe20000000000 */
[----:B------:R-:W-:-:S03]  /*1880*/  UMOV UR11, 0x40000040 ;  /* 0x40000040000b7882 */ /* 0x000fc60000000000 */
[----:B------:R-:W-:Y:S02]  /*1890*/  UMOV UR8, UR6 ;  /* 0x0000000600087c82 */ /* 0x000fe40008000000 */
[----:B------:R-:W-:Y:S02]  /*18a0*/  UMOV UR10, UR7 ;  /* 0x00000007000a7c82 */ /* 0x000fe40008000000 */
[----:B------:R-:W-:Y:S01]  /*18b0*/  HGMMA.64x128x8.F32.TF32 R24, gdesc[UR8], RZ, !UPT, gsb0 ;  /* 0x05e00000081879f0 */ /* 0x000fe2000c0028ff */
[----:B------:R-:W-:Y:S02]  /*18c0*/  UIADD3 UR8, UR6, 0x2, URZ ;  /* 0x0000000206087890 */ /* 0x000fe4000fffe03f */
[----:B------:R-:W-:Y:S01]  /*18d0*/  UIADD3 UR10, UR7, 0x2, URZ ;  /* 0x00000002070a7890 */ /* 0x000fe2000fffe03f */
[----:B------:R-:W-:Y:S01]  /*18e0*/  UMOV UR9, 0x40000040 ;  /* 0x4000004000097882 */ /* 0x000fe20000000000 */
[----:B------:R-:W-:Y:S01]  /*18f0*/  UMOV UR11, 0x40000040 ;  /* 0x40000040000b7882 */ /* 0x000fe20000000000 */
[----:B------:R-:W-:-:S02]  /*1900*/  WARPGROUP.DEPBAR.LE gsb0, 0x0 ;  /* 0x00008000000079c5 */ /* 0x000fc40000010000 */
[----:B------:R-:W-:-:S06]  /*1910*/  WARPGROUP.ARRIVE ;  /* 0x00000000000079c5 */ /* 0x000fcc0000000000 */
[----:B------:R-:W-:Y:S01]  /*1920*/  HGMMA.64x128x8.F32.TF32 R24, gdesc[UR8], R24, gsb0 ;  /* 0x05e00000081879f0 */ /* 0x000fe20008002818 */
[----:B------:R-:W-:Y:S02]  /*1930*/  UIADD3 UR8, UR6, 0x4, URZ ;  /* 0x0000000406087890 */ /* 0x000fe4000fffe03f */
[----:B------:R-:W-:Y:S01]  /*1940*/  UIADD3 UR10, UR7, 0x4, URZ ;  /* 0x00000004070a7890 */ /* 0x000fe2000fffe03f */
[----:B------:R-:W-:Y:S01]  /*1950*/  UMOV UR9, 0x40000040 ;  /* 0x4000004000097882 */ /* 0x000fe20000000000 */
[----:B------:R-:W-:Y:S01]  /*1960*/  UMOV UR11, 0x40000040 ;  /* 0x40000040000b7882 */ /* 0x000fe20000000000 */
[----:B------:R-:W-:Y:S02]  /*1970*/  WARPGROUP.DEPBAR.LE gsb0, 0x0 ;  /* 0x00008000000079c5 */ /* 0x000fe40000010000 */
        /* <DEDUP_REMOVED lines=36> */
[----:B------:R-:W-:Y:S03]  /*1bc0*/  HGMMA.64x128x8.F32.TF32 R24, gdesc[UR8], R24, gsb0 ;  /* 0x05e00000081879f0 */ /* 0x000fe60008002818 */
[----:B------:R-:W-:Y:S02]  /*1bd0*/  WARPGROUP.DEPBAR.LE gsb0, 0x0 ;  /* 0x00008000000079c5 */ /* 0x000fe40000010000 */
[----:B------:R-:W-:Y:S05]  /*1be0*/  @!P2 BRA `(.L_x_21) ;  /* 0x000000040080a947 */ /* 0x000fea0003800000 */
[----:B------:R-:W-:Y:S01]  /*1bf0*/  UIADD3 UR6, UR38, 0x1, URZ ;  /* 0x0000000126067890 */ /* 0x000fe2000fffe03f */
[----:B01----:R-:W-:-:S03]  /*1c00*/  IMAD.U32 R0, RZ, RZ, UR42 ;  /* 0x0000002aff007e24 */ /* 0x003fc6000f8e00ff */
[----:B------:R-:W-:-:S04]  /*1c10*/  UISETP.NE.AND UP0, UPT, UR6, 0x6, UPT ;  /* 0x000000060600788c */ /* 0x000fc8000bf05270 */
[----:B------:R-:W-:Y:S02]  /*1c20*/  USEL UR7, URZ, 0x1, UP0 ;  /* 0x000000013f077887 */ /* 0x000fe40008000000 */
[----:B------:R-:W-:Y:S02]  /*1c30*/  USEL UR6, UR6, URZ, UP0 ;  /* 0x0000003f06067287 */ /* 0x000fe40008000000 */
[----:B------:R-:W-:-:S06]  /*1c40*/  ULOP3.LUT UR7, UR39, UR7, URZ, 0x3c, !UPT ;  /* 0x0000000727077292 */ /* 0x000fcc000f8e3c3f */
[----:B------:R-:W-:Y:S01]  /*1c50*/  IMAD.U32 R5, RZ, RZ, UR7 ;  /* 0x00000007ff057e24 */ /* 0x000fe2000f8e00ff */
[----:B------:R-:W-:-:S06]  /*1c60*/  UMOV UR7, UR38 ;  /* 0x0000002600077c82 */ /* 0x000fcc0008000000 */
.L_x_28:
[----:B01----:R-:W-:Y:S05]  /*1c70*/  @!P0 BRA `(.L_x_22) ;  /* 0x0000000000048947 */ /* 0x003fea0003800000 */
[----:B------:R-:W-:Y:S01]  /*1c80*/  BPT.TRAP 0x1 ;  /* 0x000000040000795c */ /* 0x000fe20000300000 */
.L_x_22:
[----:B------:R-:W-:Y:S01]  /*1c90*/  ULEA UR8, UR6, UR41, 0x3 ;  /* 0x0000002906087291 */ /* 0x000fe2000f8e183f */
[----:B------:R-:W-:-:S08]  /*1ca0*/  SHF.L.U32 R3, R5, 0x1f, RZ ;  /* 0x0000001f05037819 */ /* 0x000fd000000006ff */
[----:B------:R0:W1:Y:S01]  /*1cb0*/  SYNCS.PHASECHK.TRANS64.TRYWAIT P1, [UR8], R3 ;  /* 0x00000003ff0075a7 */ /* 0x0000620008020148 */
[----:B------:R-:W-:Y:S05]  /*1cc0*/  @!P0 BRA `(.L_x_23) ;  /* 0x0000000000048947 */ /* 0x000fea0003800000 */
[----:B------:R-:W-:Y:S01]  /*1cd0*/  BPT.TRAP 0x1 ;  /* 0x000000040000795c */ /* 0x000fe20000300000 */
.L_x_23:
[----:B-1----:R-:W-:Y:S05]  /*1ce0*/  @P1 BRA `(.L_x_24) ;  /* 0x0000000000081947 */ /* 0x002fea0003800000 */
[----:B------:R-:W1:Y:S02]  /*1cf0*/  SYNCS.PHASECHK.TRANS64.TRYWAIT P1, [UR8], R3 ;  /* 0x00000003ff0075a7 */ /* 0x000e640008020148 */
[----:B-1----:R-:W-:Y:S05]  /*1d00*/  @!P1 BRA `(.L_x_25) ;  /* 0x0000005000f89947 */ /* 0x002fea0003800000 */
.L_x_24:
[----:B------:R-:W-:Y:S01]  /*1d10*/  ULEA UR13, UR6, UR4, 0xa ;  /* 0x00000004060d7291 */ /* 0x000fe2000f8e503f */
[----:B------:R-:W-:Y:S01]  /*1d20*/  WARPGROUP.ARRIVE ;  /* 0x00000000000079c5 */ /* 0x000fe20000000000 */
[----:B------:R-:W-:Y:S01]  /*1d30*/  ULEA UR12, UR6, UR5, 0xb ;  /* 0x00000005060c7291 */ /* 0x000fe2000f8e583f */
[----:B------:R-:W-:Y:S01]  /*1d40*/  UMOV UR9, 0x40000040 ;  /* 0x4000004000097882 */ /* 0x000fe20000000000 */
[----:B------:R-:W-:-:S03]  /*1d50*/  UMOV UR11, 0x40000040 ;  /* 0x40000040000b7882 */ /* 0x000fc60000000000 */
[----:B------:R-:W-:Y:S02]  /*1d60*/  UMOV UR8, UR13 ;  /* 0x0000000d00087c82 */ /* 0x000fe40008000000 */
[----:B------:R-:W-:Y:S02]  /*1d70*/  UMOV UR10, UR12 ;  /* 0x0000000c000a7c82 */ /* 0x000fe40008000000 */
[----:B------:R-:W-:Y:S01]  /*1d80*/  HGMMA.64x128x8.F32.TF32 R24, gdesc[UR8], R24, gsb0 ;  /* 0x05e00000081879f0 */ /* 0x000fe20008002818 */
        /* <DEDUP_REMOVED lines=51> */
[----:B------:R-:W-:Y:S01]  /*20c0*/  BPT.TRAP 0x1 ;  /* 0x000000040000795c */ /* 0x000fe20000300000 */
.L_x_26:
[----:B------:R-:W-:Y:S01]  /*20d0*/  ULEA UR8, UR7, UR41, 0x3 ;  /* 0x0000002907087291 */ /* 0x000fe2000f8e183f */
[----:B------:R-:W-:-:S03]  /*20e0*/  ISETP.GT.U32.AND P1, PT, R23, 0x1, PT ;  /* 0x000000011700780c */ /* 0x000fc60003f24070 */
[----:B------:R-:W-:-:S04]  /*20f0*/  UIADD3 UR8, UR8, 0x30, URZ ;  /* 0x0000003008087890 */ /* 0x000fc8000fffe03f */
[----:B------:R-:W-:-:S09]  /*2100*/  UPRMT UR8, URZ, 0x654, UR8 ;  /* 0x000006543f087896 */ /* 0x000fd20008000008 */
[----:B------:R-:W-:Y:S01]  /*2110*/  SYNCS.ARRIVE.TRANS64.RED.A1T0 RZ, [UR8], RZ ;  /* 0x000000ffffff79a7 */ /* 0x000fe20008100408 */
[----:B------:R-:W-:Y:S05]  /*2120*/  @P1 BRA `(.L_x_27) ;  /* 0x0000000000041947 */ /* 0x000fea0003800000 */
[----:B------:R-:W-:Y:S01]  /*2130*/  BPT.TRAP 0x1 ;  /* 0x000000040000795c */ /* 0x000fe20000300000 */
.L_x_27:
[----:B------:R-:W-:Y:S01]  /*2140*/  UIADD3 UR6, UR6, 0x1, URZ ;  /* 0x0000000106067890 */ /* 0x000fe2000fffe03f */
[C---:B------:R-:W-:Y:S01]  /*2150*/  ISETP.GT.AND P1, PT, R0.reuse, 0x1, PT ;  /* 0x000000010000780c */ /* 0x040fe20003f24270 */
[----:B------:R-:W-:Y:S01]  /*2160*/  UIADD3 UR7, UR7, 0x1, URZ ;  /* 0x0000000107077890 */ /* 0x000fe2000fffe03f */
[----:B------:R-:W-:Y:S01]  /*2170*/  VIADD R0, R0, 0xffffffff ;  /* 0xffffffff00007836 */ /* 0x000fe20000000000 */
[----:B------:R-:W-:Y:S02]  /*2180*/  UISETP.NE.AND UP0, UPT, UR6, 0x6, UPT ;  /* 0x000000060600788c */ /* 0x000fe4000bf05270 */
[----:B------:R-:W-:Y:S02]  /*2190*/  UISETP.NE.AND UP1, UPT, UR7, 0x6, UPT ;  /* 0x000000060700788c */ /* 0x000fe4000bf25270 */
[----:B------:R-:W-:Y:S02]  /*21a0*/  USEL UR8, URZ, 0x1, UP0 ;  /* 0x000000013f087887 */ /* 0x000fe40008000000 */
[----:B------:R-:W-:-:S02]  /*21b0*/  USEL UR6, UR6, URZ, UP0 ;  /* 0x0000003f06067287 */ /* 0x000fc40008000000 */
[----:B------:R-:W-:Y:S02]  /*21c0*/  USEL UR7, UR7, URZ, UP1 ;  /* 0x0000003f07077287 */ /* 0x000fe40008800000 */
[----:B------:R-:W-:Y:S01]  /*21d0*/  LOP3.LUT R5, R5, UR8, RZ, 0x3c, !PT ;  /* 0x0000000805057c12 */ /* 0x000fe2000f8e3cff */
[----:B------:R-:W-:Y:S09]  /*21e0*/  @P1 BRA `(.L_x_28) ;  /* 0xfffffff800a01947 */ /* 0x000ff2000383ffff */
.L_x_21:
[----:B01----:R-:W0:Y:S01]  /*21f0*/  LDC R0, c[0x0][0x28c] ;  /* 0x0000a300ff007b82 */ /* 0x003e220000000800 */
[----:B------:R-:W-:-:S04]  /*2200*/  IMAD.U32 R3, RZ, RZ, UR47 ;  /* 0x0000002fff037e24 */ /* 0x000fc8000f8e00ff */
[----:B------:R1:W-:Y:S01]  /*2210*/  SYNCS.ARRIVE.TRANS64.A1T0 RZ, [R3+UR46], RZ ;  /* 0x000000ff03ff79a7 */ /* 0x0003e2000810002e */
[----:B0-----:R-:W-:-:S13]  /*2220*/  ISETP.GE.AND P1, PT, R0, 0x1, PT ;  /* 0x000000010000780c */ /* 0x001fda0003f26270 */
[----:B-1----:R-:W-:Y:S05]  /*2230*/  @!P1 BRA `(.L_x_29) ;  /* 0x0000000000349947 */ /* 0x002fea0003800000 */
[----:B------:R-:W-:Y:S05]  /*2240*/  @!P0 BRA `(.L_x_30) ;  /* 0x0000000000048947 */ /* 0x000fea0003800000 */
[----:B------:R-:W-:Y:S01]  /*2250*/  BPT.TRAP 0x1 ;  /* 0x000000040000795c */ /* 0x000fe20000300000 */
.L_x_30:
[----:B------:R-:W-:Y:S01]  /*2260*/  UIADD3 UR6, UR38, UR42, URZ ;  /* 0x0000002a26067290 */ /* 0x000fe2000fffe03f */
[----:B------:R-:W-:-:S03]  /*2270*/  ISETP.GT.U32.AND P0, PT, R23, 0x1, PT ;  /* 0x000000011700780c */ /* 0x000fc60003f04070 */
[----:B------:R-:W-:-:S04]  /*2280*/  UIMAD.WIDE.U32 UR4, UR6, -0x55555555, URZ ;  /* 0xaaaaaaab060478a5 */ /* 0x000fc8000f8e003f */
[----:B------:R-:W-:-:S04]  /*2290*/  USHF.R.U32.HI UR4, URZ, 0x2, UR5 ;  /* 0x000000023f047899 */ /* 0x000fc80008011605 */
[----:B------:R-:W-:-:S04]  /*22a0*/  UIMAD UR6, UR4, -0x6, UR6 ;  /* 0xfffffffa040678a4 */ /* 0x000fc8000f8e0206 */
[----:B------:R-:W-:-:S04]  /*22b0*/  ULEA UR6, UR6, UR41, 0x3 ;  /* 0x0000002906067291 */ /* 0x000fc8000f8e183f */
[----:B------:R-:W-:-:S04]  /*22c0*/  UIADD3 UR6, UR6, 0x30, URZ ;  /* 0x0000003006067890 */ /* 0x000fc8000fffe03f */
[----:B------:R-:W-:-:S09]  /*22d0*/  UPRMT UR6, URZ, 0x654, UR6 ;  /* 0x000006543f067896 */ /* 0x000fd20008000006 */
[----:B------:R-:W-:Y:S01]  /*22e0*/  SYNCS.ARRIVE.TRANS64.RED.A1T0 RZ, [UR6], RZ ;  /* 0x000000ffffff79a7 */ /* 0x000fe20008100406 */
[----:B------:R-:W-:Y:S05]  /*22f0*/  @P0 BRA `(.L_x_29) ;  /* 0x0000000000040947 */ /* 0x000fea0003800000 */
[----:B------:R-:W-:Y:S01]  /*2300*/  BPT.TRAP 0x1 ;  /* 0x000000040000795c */ /* 0x000fe20000300000 */
.L_x_29:
[----:B------:R-:W-:Y:S01]  /*2310*/  SHF.L.U32 R0, R103, 0x1f, RZ ;  /* 0x0000001f67007819 */ /* 0x000fe200000006ff */
[----:B------:R-:W-:Y:S01]  /*2320*/  UIADD3 UR38, UR38, UR45, URZ ;  /* 0x0000002d26267290 */ /* 0x000fe2000fffe03f */
[----:B------:R-:W-:Y:S01]  /*2330*/  SHF.R.S32.HI R9, RZ, 0x1f, R19 ;  /* 0x0000001fff097819 */ /* 0x000fe20000011413 */
[----:B------:R-:W-:Y:S01]  /*2340*/  UISETP.GE.U32.AND UP1, UPT, UR45, 0x6, UPT ;  /* 0x000000062d00788c */ /* 0x000fe2000bf26070 */
[----:B------:R-:W0:Y:S01]  /*2350*/  SYNCS.PHASECHK.TRANS64.TRYWAIT P0, [UR43+0x8], R0 ;  /* 0x00000800ff0075a7 */ /* 0x000e22000800016b */
[----:B------:R-:W-:-:S04]  /*2360*/  UISETP.GT.U32.AND UP0, UPT, UR38, 0x5, UPT ;  /* 0x000000052600788c */ /* 0x000fc8000bf04070 */
[----:B------:R-:W-:-:S04]  /*2370*/  UISETP.LT.U32.AND UP0, UPT, UR45, 0x6, UP0 ;  /* 0x000000062d00788c */ /* 0x000fc80008701070 */
[----:B------:R-:W-:Y:S02]  /*2380*/  USEL UR6, URZ, 0x1, !UP0 ;  /* 0x000000013f067887 */ /* 0x000fe4000c000000 */
[----:B------:R-:W-:Y:S02]  /*2390*/  @UP1 UIMAD.WIDE.U32 UR4, UR38, -0x55555555, URZ ;  /* 0xaaaaaaab260418a5 */ /* 0x000fe4000f8e003f */
[----:B------:R-:W-:Y:S02]  /*23a0*/  ULOP3.LUT UR39, UR39, UR6, URZ, 0x3c, !UPT ;  /* 0x0000000627277292 */ /* 0x000fe4000f8e3c3f */
[----:B------:R-:W-:-:S04]  /*23b0*/  @UP1 USHF.R.U32.HI UR4, URZ, 0x2, UR5 ;  /* 0x000000023f041899 */ /* 0x000fc80008011605 */
[----:B------:R-:W-:Y:S01]  /*23c0*/  @UP1 ULOP3.LUT UR39, UR39, 0x1, UR4, 0x78, !UPT ;  /* 0x0000000127271892 */ /* 0x000fe2000f8e7804 */
[----:B0-----:R-:W-:Y:S11]  /*23d0*/  @!P0 BRA `(.L_x_31) ;  /* 0x0000004c005c8947 */ /* 0x001ff60003800000 */
.L_x_187:
[----:B------:R-:W-:Y:S01]  /*23e0*/  ULDC.64 UR4, c[0x0][0x5d0] ;  /* 0x0001740000047ab9 */ /* 0x000fe20000000a00 */
[----:B------:R-:W-:Y:S01]  /*23f0*/  ULDC UR6, c[0x0][0x284] ;  /* 0x0000a10000067ab9 */ /* 0x000fe20000000800 */
[----:B0-----:R-:W-:Y:S02]  /*2400*/  IMAD R0, R9, UR4, RZ ;  /* 0x0000000409007c24 */ /* 0x001fe4000f8e02ff */
[----:B------:R-:W-:Y:S02]  /*2410*/  IMAD.SHL.U32 R12, R18, 0x80, RZ ;  /* 0x00000080120c7824 */ /* 0x000fe400078e00ff */
[C---:B------:R-:W-:Y:S02]  /*2420*/  IMAD R3, R19.reuse, UR5, R0 ;  /* 0x0000000513037c24 */ /* 0x040fe4000f8e0200 */
[----:B------:R-:W-:Y:S01]  /*2430*/  IMAD.SHL.U32 R0, R22, 0x40, RZ ;  /* 0x0000004016007824 */ /* 0x000fe200078e00ff */
[----:B------:R-:W-:Y:S01]  /*2440*/  SHF.R.S32.HI R13, RZ, 0x1f, R12 ;  /* 0x0000001fff0d7819 */ /* 0x000fe2000001140c */
[----:B------:R-:W-:Y:S01]  /*2450*/  IMAD.WIDE.U32 R4, R19, UR4, R92 ;  /* 0x0000000413047c25 */ /* 0x000fe2000f8e005c */
[----:B------:R-:W-:-:S02]  /*2460*/  ULDC.64 UR4, c[0x0][0x5c8] ;  /* 0x0001720000047ab9 */ /* 0x000fc40000000a00 */
[----:B------:R-:W-:Y:S01]  /*2470*/  ISETP.GE.AND P0, PT, R0, UR6, PT ;  /* 0x0000000600007c0c */ /* 0x000fe2000bf06270 */
[----:B------:R-:W-:Y:S01]  /*2480*/  ULDC UR6, c[0x0][0x288] ;  /* 0x0000a20000067ab9 */ /* 0x000fe20000000800 */
[----:B------:R-:W-:Y:S01]  /*2490*/  IADD3 R4, P1, R12, R4, RZ ;  /* 0x000000040c047210 */ /* 0x000fe20007f3e0ff */
[----:B------:R-:W-:Y:S01]  /*24a0*/  IMAD.WIDE R104, R22, 0x40, R90 ;  /* 0x0000004016687825 */ /* 0x000fe200078e025a */
[----:B------:R-:W-:Y:S02]  /*24b0*/  ISETP.GE.OR P0, PT, R12, UR6, P0 ;  /* 0x000000060c007c0c */ /* 0x000fe40008706670 */
[----:B------:R-:W-:Y:S01]  /*24c0*/  IADD3.X R5, R13, R5, R3, P1, !PT ;  /* 0x000000050d057210 */ /* 0x000fe20000ffe403 */
[----:B------:R-:W-:-:S04]  /*24d0*/  IMAD R7, R105, UR4, RZ ;  /* 0x0000000469077c24 */ /* 0x000fc8000f8e02ff */
[C---:B------:R-:W-:Y:S02]  /*24e0*/  IMAD R7, R104.reuse, UR5, R7 ;  /* 0x0000000568077c24 */ /* 0x040fe4000f8e0207 */
[----:B------:R-:W-:-:S04]  /*24f0*/  IMAD.WIDE.U32 R106, R104, UR4, R4 ;  /* 0x00000004686a7c25 */ /* 0x000fc8000f8e0004 */
[----:B------:R-:W-:Y:S05]  /*2500*/  @P0 BRA `(.L_x_32) ;  /* 0x0000003000d00947 */ /* 0x000fea0003800000 */
[----:B-----5:R-:W-:Y:S01]  /*2510*/  FSETP.NEU.AND P0, PT, R89, RZ, PT ;  /* 0x000000ff5900720b */ /* 0x020fe20003f0d000 */
[----:B------:R-:W-:Y:S01]  /*2520*/  IMAD.IADD R3, R97, 0x1, -R12 ;  /* 0x0000000161037824 */ /* 0x000fe200078e0a0c */
[----:B------:R-:W-:Y:S01]  /*2530*/  BSSY B0, `(.L_x_32) ;  /* 0x0000331000007945 */ /* 0x000fe20003800000 */
[----:B------:R-:W-:Y:S02]  /*2540*/  IMAD.IADD R0, R101, 0x1, -R0 ;  /* 0x0000000165007824 */ /* 0x000fe400078e0a00 */
[----:B------:R-:W-:Y:S01]  /*2550*/  IMAD.IADD R115, R107, 0x1, R7 ;  /* 0x000000016b737824 */ /* 0x000fe200078e0207 */
[----:B------:R-:W-:-:S04]  /*2560*/  ISETP.GT.AND P3, PT, R3, RZ, PT ;  /* 0x000000ff0300720c */ /* 0x000fc80003f64270 */
[----:B------:R-:W-:-:S03]  /*2570*/  ISETP.GT.AND P1, PT, R0, RZ, P3 ;  /* 0x000000ff0000720c */ /* 0x000fc60001f24270 */
[----:B------:R-:W-:Y:S10]  /*2580*/  @!P0 BRA `(.L_x_33) ;  /* 0x0000002400148947 */ /* 0x000ff40003800000 */
[----:B------:R-:W0:Y:S01]  /*2590*/  LDC.64 R108, c[0x0][0x5b8] ;  /* 0x00016e00ff6c7b82 */ /* 0x000e220000000a00 */
[----:B------:R-:W-:-:S07]  /*25a0*/  ULDC.64 UR4, c[0x0][0x5c0] ;  /* 0x0001700000047ab9 */ /* 0x000fce0000000a00 */
[----:B------:R-:W1:Y:S08]  /*25b0*/  LDC.64 R110, c[0x0][0x5b0] ;  /* 0x00016c00ff6e7b82 */ /* 0x000e700000000a00 */
[----:B------:R-:W2:Y:S01]  /*25c0*/  LDC.64 R112, c[0x0][0x5a8] ;  /* 0x00016a00ff707b82 */ /* 0x000ea20000000a00 */
[-C--:B0-----:R-:W-:Y:S02]  /*25d0*/  IMAD R6, R9, R108.reuse, RZ ;  /* 0x0000006c09067224 */ /* 0x081fe400078e02ff */
[----:B------:R-:W-:-:S04]  /*25e0*/  IMAD.WIDE.U32 R4, R19, R108, R92 ;  /* 0x0000006c13047225 */ /* 0x000fc800078e005c */
[----:B------:R-:W-:Y:S01]  /*25f0*/  IMAD R107, R19, R109, R6 ;  /* 0x0000006d136b7224 */ /* 0x000fe200078e0206 */
[----:B------:R-:W-:Y:S01]  /*2600*/  IADD3 R6, P0, R12, R4, RZ ;  /* 0x000000040c067210 */ /* 0x000fe20007f1e0ff */
[----:B-1----:R-:W-:-:S03]  /*2610*/  IMAD R4, R105, R110, RZ ;  /* 0x0000006e69047224 */ /* 0x002fc600078e02ff */
[----:B------:R-:W-:Y:S01]  /*2620*/  IADD3.X R7, R13, R5, R107, P0, !PT ;  /* 0x000000050d077210 */ /* 0x000fe200007fe46b */
[C---:B------:R-:W-:Y:S02]  /*2630*/  IMAD R105, R104.reuse, R111, R4 ;  /* 0x0000006f68697224 */ /* 0x040fe400078e0204 */
[----:B------:R-:W-:-:S04]  /*2640*/  IMAD.WIDE.U32 R4, R104, R110, R6 ;  /* 0x0000006e68047225 */ /* 0x000fc800078e0006 */
[----:B------:R-:W-:Y:S01]  /*2650*/  IMAD.IADD R5, R5, 0x1, R105 ;  /* 0x0000000105057824 */ /* 0x000fe200078e0269 */
[----:B--2---:R-:W-:-:S04]  /*2660*/  LEA R10, P0, R4, R112, 0x2 ;  /* 0x00000070040a7211 */ /* 0x004fc800078010ff */
[----:B------:R-:W-:-:S05]  /*2670*/  LEA.HI.X R11, R4, R113, R5, 0x2, P0 ;  /* 0x00000071040b7211 */ /* 0x000fca00000f1405 */
[----:B------:R0:W2:Y:S01]  /*2680*/  @P1 LDG.E.LTC128B R18, desc[UR36][R10.64] ;  /* 0x000000240a121981 */ /* 0x0000a2000c1e1920 */
[----:B------:R-:W-:Y:S01]  /*2690*/  IMAD.WIDE.U32 R4, R104, R110, R12 ;  /* 0x0000006e68047225 */ /* 0x000fe200078e000c */
[----:B------:R-:W-:Y:S01]  /*26a0*/  SHF.L.U64.HI R21, R110, 0x3, R111 ;  /* 0x000000036e157819 */ /* 0x000fe2000001026f */
[----:B------:R-:W-:Y:S01]  /*26b0*/  BSSY B1, `(.L_x_34) ;  /* 0x0000017000017945 */ /* 0x000fe20003800000 */
[----:B------:R-:W-:Y:S01]  /*26c0*/  ISETP.GT.AND P3, PT, R0, 0x8, P3 ;  /* 0x000000080000780c */ /* 0x000fe20001f64270 */
[----:B------:R-:W-:Y:S01]  /*26d0*/  IMAD.SHL.U32 R20, R110, 0x8, RZ ;  /* 0x000000086e147824 */ /* 0x000fe200078e00ff */
[----:B------:R-:W-:-:S03]  /*26e0*/  IADD3 R14, P0, R92, R4, RZ ;  /* 0x000000045c0e7210 */ /* 0x000fc60007f1e0ff */
[----:B------:R-:W-:Y:S01]  /*26f0*/  IMAD.WIDE.U32 R20, R104, R110, R20 ;  /* 0x0000006e68147225 */ /* 0x000fe200078e0014 */
[----:B------:R-:W-:Y:S02]  /*2700*/  IADD3.X R15, R93, R105, R5, P0, !PT ;  /* 0x000000695d0f7210 */ /* 0x000fe400007fe405 */
[----:B------:R-:W-:Y:S01]  /*2710*/  LEA R8, P0, R106, UR4, 0x2 ;  /* 0x000000046a087c11 */ /* 0x000fe2000f8010ff */
[----:B------:R-:W-:Y:S01]  /*2720*/  IMAD.IADD R105, R105, 0x1, R21 ;  /* 0x0000000169697824 */ /* 0x000fe200078e0215 */
[----:B0-----:R-:W-:Y:S01]  /*2730*/  IADD3 R10, P2, R6, R20, RZ ;  /* 0x00000014060a7210 */ /* 0x001fe20007f5e0ff */
[----:B------:R-:W-:Y:S01]  /*2740*/  IMAD.WIDE.U32 R14, R19, R108, R14 ;  /* 0x0000006c130e7225 */ /* 0x000fe200078e000e */
[----:B------:R-:W-:-:S03]  /*2750*/  LEA.HI.X R9, R106, UR5, R115, 0x2, P0 ;  /* 0x000000056a097c11 */ /* 0x000fc600080f1473 */
[----:B------:R-:W-:Y:S01]  /*2760*/  IMAD.IADD R15, R107, 0x1, R15 ;  /* 0x000000016b0f7824 */ /* 0x000fe200078e020f */
[----:B------:R-:W-:Y:S01]  /*2770*/  LEA R4, P0, R14, R112, 0x2 ;  /* 0x000000700e047211 */ /* 0x000fe200078010ff */
[----:B------:R-:W-:Y:S02]  /*2780*/  IMAD.X R7, R105, 0x1, R7, P2 ;  /* 0x0000000169077824 */ /* 0x000fe400010e0607 */
[----:B--2---:R-:W-:-:S04]  /*2790*/  FMUL R5, R18, R89 ;  /* 0x0000005912057220 */ /* 0x004fc80000400000 */
[----:B------:R-:W-:Y:S01]  /*27a0*/  FFMA R11, R24, R88, R5 ;  /* 0x00000058180b7223 */ /* 0x000fe20000000005 */
[----:B------:R-:W-:Y:S02]  /*27b0*/  LEA.HI.X R5, R14, R113, R15, 0x2, P0 ;  /* 0x000000710e057211 */ /* 0x000fe400000f140f */
[----:B------:R-:W-:Y:S02]  /*27c0*/  ISETP.GT.AND P0, PT, R3, 0x1, PT ;  /* 0x000000010300780c */ /* 0x000fe40003f04270 */
[----:B------:R0:W-:Y:S01]  /*27d0*/  @P1 STG.E desc[UR36][R8.64], R11 ;  /* 0x0000000b08001986 */ /* 0x0001e2000c101924 */
[----:B------:R-:W-:Y:S02]  /*27e0*/  LEA R14, P1, R10, R112, 0x2 ;  /* 0x000000700a0e7211 */ /* 0x000fe400078210ff */
[----:B------:R-:W-:-:S13]  /*27f0*/  ISETP.GT.AND P4, PT, R0, RZ, P0 ;  /* 0x000000ff0000720c */ /* 0x000fda0000784270 */
[----:B0-----:R-:W-:Y:S05]  /*2800*/  @!P4 BRA `(.L_x_35) ;  /* 0x000000000004c947 */ /* 0x001fea0003800000 */
[----:B------:R0:W5:Y:S02]  /*2810*/  LDG.E.LTC128B R18, desc[UR36][R4.64+0x4] ;  /* 0x0000042404127981 */ /* 0x000164000c1e1920 */
.L_x_35:
[----:B------:R-:W-:Y:S05]  /*2820*/  BSYNC B1 ;  /* 0x0000000000017941 */ /* 0x000fea0003800000 */
.L_x_34:
[----:B-----5:R-:W-:Y:S01]  /*2830*/  FMUL R6, R18, R89 ;  /* 0x0000005912067220 */ /* 0x020fe20000400000 */
[----:B------:R-:W-:-:S03]  /*2840*/  LEA.HI.X R15, R10, R113, R7, 0x2, P1 ;  /* 0x000000710a0f7211 */ /* 0x000fc600008f1407 */
[----:B------:R-:W-:-:S05]  /*2850*/  FFMA R25, R25, R88, R6 ;  /* 0x0000005819197223 */ /* 0x000fca0000000006 */
[----:B------:R1:W-:Y:S04]  /*2860*/  @P4 STG.E desc[UR36][R8.64+0x4], R25 ;  /* 0x0000041908004986 */ /* 0x0003e8000c101924 */
[----:B------:R-:W2:Y:S01]  /*2870*/  @P3 LDG.E.LTC128B R18, desc[UR36][R14.64] ;  /* 0x000000240e123981 */ /* 0x000ea2000c1e1920 */
[----:B------:R-:W-:Y:S01]  /*2880*/  IADD3 R12, P1, P2, R92, R20, R12 ;  /* 0x000000145c0c7210 */ /* 0x000fe20007a3e00c */
[----:B------:R-:W-:Y:S01]  /*2890*/  BSSY B1, `(.L_x_36) ;  /* 0x0000010000017945 */ /* 0x000fe20003800000 */
[C---:B------:R-:W-:Y:S02]  /*28a0*/  SHF.L.U64.HI R11, R94.reuse, 0x2, R95 ;  /* 0x000000025e0b7819 */ /* 0x040fe4000001025f */
[----:B------:R-:W-:Y:S02]  /*28b0*/  IADD3.X R13, R93, R105, R13, P1, P2 ;  /* 0x000000695d0d7210 */ /* 0x000fe40000fe440d */
[----:B------:R-:W-:-:S02]  /*28c0*/  LEA R10, P2, R94, R8, 0x2 ;  /* 0x000000085e0a7211 */ /* 0x000fc400078410ff */
[----:B------:R-:W-:Y:S01]  /*28d0*/  ISETP.GT.AND P0, PT, R0, 0x8, P0 ;  /* 0x000000080000780c */ /* 0x000fe20000704270 */
[----:B------:R-:W-:Y:S01]  /*28e0*/  IMAD.WIDE.U32 R12, R19, R108, R12 ;  /* 0x0000006c130c7225 */ /* 0x000fe200078e000c */
[----:B------:R-:W-:-:S03]  /*28f0*/  ISETP.GT.AND P1, PT, R3, 0x8, PT ;  /* 0x000000080300780c */ /* 0x000fc60003f24270 */
[----:B------:R-:W-:Y:S01]  /*2900*/  IMAD.X R11, R11, 0x1, R9, P2 ;  /* 0x000000010b0b7824 */ /* 0x000fe200010e0609 */
[----:B------:R-:W-:Y:S01]  /*2910*/  LEA R6, P4, R12, R112, 0x2 ;  /* 0x000000700c067211 */ /* 0x000fe200078810ff */
[----:B------:R-:W-:Y:S02]  /*2920*/  IMAD.IADD R13, R107, 0x1, R13 ;  /* 0x000000016b0d7824 */ /* 0x000fe400078e020d */
[----:B--2---:R-:W-:-:S04]  /*2930*/  FMUL R7, R18, R89 ;  /* 0x0000005912077220 */ /* 0x004fc80000400000 */
[----:B------:R-:W-:Y:S01]  /*2940*/  FFMA R15, R26, R88, R7 ;  /* 0x000000581a0f7223 */ /* 0x000fe20000000007 */
[----:B------:R-:W-:-:S04]  /*2950*/  LEA.HI.X R7, R12, R113, R13, 0x2, P4 ;  /* 0x000000710c077211 */ /* 0x000fc800020f140d */
[----:B------:R1:W-:Y:S01]  /*2960*/  @P3 STG.E desc[UR36][R10.64], R15 ;  /* 0x0000000f0a003986 */ /* 0x0003e2000c101924 */
[----:B------:R-:W-:Y:S05]  /*2970*/  @!P0 BRA `(.L_x_37) ;  /* 0x0000000000048947 */ /* 0x000fea0003800000 */
[----:B------:R2:W5:Y:S02]  /*2980*/  LDG.E.LTC128B R18, desc[UR36][R6.64+0x4] ;  /* 0x0000042406127981 */ /* 0x000564000c1e1920 */
.L_x_37:
[----:B------:R-:W-:Y:S05]  /*2990*/  BSYNC B1 ;  /* 0x0000000000017941 */ /* 0x000fea0003800000 */
.L_x_36:
[----:B-----5:R-:W-:Y:S01]  /*29a0*/  FMUL R12, R18, R89 ;  /* 0x00000059120c7220 */ /* 0x020fe20000400000 */
[----:B------:R-:W-:Y:S01]  /*29b0*/  ISETP.GT.AND P3, PT, R0, RZ, P1 ;  /* 0x000000ff0000720c */ /* 0x000fe20000f64270 */
[----:B------:R-:W-:Y:S01]  /*29c0*/  BSSY B1, `(.L_x_38) ;  /* 0x0000006000017945 */ /* 0x000fe20003800000 */
[----:B------:R-:W-:Y:S01]  /*29d0*/  ISETP.GT.AND P2, PT, R3, 0x9, PT ;  /* 0x000000090300780c */ /* 0x000fe20003f44270 */
[----:B------:R-:W-:-:S05]  /*29e0*/  FFMA R27, R27, R88, R12 ;  /* 0x000000581b1b7223 */ /* 0x000fca000000000c */
[----:B------:R3:W-:Y:S05]  /*29f0*/  @P0 STG.E desc[UR36][R10.64+0x4], R27 ;  /* 0x0000041b0a000986 */ /* 0x0007ea000c101924 */
[----:B------:R-:W-:Y:S05]  /*2a00*/  @!P3 BRA `(.L_x_39) ;  /* 0x000000000004b947 */ /* 0x000fea0003800000 */
[----:B------:R4:W5:Y:S02]  /*2a10*/  LDG.E.LTC128B R18, desc[UR36][R4.64+0x20] ;  /* 0x0000202404127981 */ /* 0x000964000c1e1920 */
.L_x_39:
[----:B------:R-:W-:Y:S05]  /*2a20*/  BSYNC B1 ;  /* 0x0000000000017941 */ /* 0x000fea0003800000 */
.L_x_38:
[----:B-----5:R-:W-:Y:S01]  /*2a30*/  FMUL R13, R18, R89 ;  /* 0x00000059120d7220 */ /* 0x020fe20000400000 */
[----:B------:R-:W-:Y:S01]  /*2a40*/  ISETP.GT.AND P0, PT, R0, RZ, P2 ;  /* 0x000000ff0000720c */ /* 0x000fe20001704270 */
[----:B------:R-:W-:Y:S02]  /*2a50*/  BSSY B1, `(.L_x_40) ;  /* 0x0000005000017945 */ /* 0x000fe40003800000 */
[----:B------:R-:W-:-:S05]  /*2a60*/  FFMA R13, R28, R88, R13 ;  /* 0x000000581c0d7223 */ /* 0x000fca000000000d */
[----:B------:R0:W-:Y:S05]  /*2a70*/  @P3 STG.E desc[UR36][R8.64+0x20], R13 ;  /* 0x0000200d08003986 */ /* 0x0001ea000c101924 */
[----:B------:R-:W-:Y:S05]  /*2a80*/  @!P0 BRA `(.L_x_41) ;  /* 0x0000000000048947 */ /* 0x000fea0003800000 */
[----:B------:R0:W5:Y:S02]  /*2a90*/  LDG.E.LTC128B R18, desc[UR36][R4.64+0x24] ;  /* 0x0000242404127981 */ /* 0x000164000c1e1920 */
.L_x_41:
[----:B------:R-:W-:Y:S05]  /*2aa0*/  BSYNC B1 ;  /* 0x0000000000017941 */ /* 0x000fea0003800000 */
.L_x_40:
[----:B-----5:R-:W-:Y:S01]  /*2ab0*/  FMUL R12, R18, R89 ;  /* 0x00000059120c7220 */ /* 0x020fe20000400000 */
[----:B------:R-:W-:Y:S01]  /*2ac0*/  ISETP.GT.AND P1, PT, R0, 0x8, P1 ;  /* 0x000000080000780c */ /* 0x000fe20000f24270 */
[----:B------:R-:W-:Y:S02]  /*2ad0*/  BSSY B1, `(.L_x_42) ;  /* 0x0000005000017945 */ /* 0x000fe40003800000 */
[----:B------:R-:W-:-:S05]  /*2ae0*/  FFMA R29, R29, R88, R12 ;  /* 0x000000581d1d7223 */ /* 0x000fca000000000c */
[----:B------:R0:W-:Y:S05]  /*2af0*/  @P0 STG.E desc[UR36][R8.64+0x24], R29 ;  /* 0x0000241d08000986 */ /* 0x0001ea000c101924 */
[----:B------:R-:W-:Y:S05]  /*2b00*/  @!P1 BRA `(.L_x_43) ;  /* 0x0000000000049947 */ /* 0x000fea0003800000 */
[----:B------:R0:W5:Y:S02]  /*2b10*/  LDG.E.LTC128B R18, desc[UR36][R6.64+0x20] ;  /* 0x0000202406127981 */ /* 0x000164000c1e1920 */
.L_x_43:
[----:B------:R-:W-:Y:S05]  /*2b20*/  BSYNC B1 ;  /* 0x0000000000017941 */ /* 0x000fea0003800000 */
.L_x_42:
[----:B0----5:R-:W-:Y:S01]  /*2b30*/  FMUL R13, R18, R89 ;  /* 0x00000059120d7220 */ /* 0x021fe20000400000 */
[----:B------:R-:W-:Y:S01]  /*2b40*/  ISETP.GT.AND P2, PT, R0, 0x8, P2 ;  /* 0x000000080000780c */ /* 0x000fe20001744270 */
[----:B------:R-:W-:Y:S01]  /*2b50*/  BSSY B1, `(.L_x_44) ;  /* 0x0000006000017945 */ /* 0x000fe20003800000 */
[----:B------:R-:W-:Y:S01]  /*2b60*/  ISETP.GT.AND P0, PT, R3, 0x10, PT ;  /* 0x000000100300780c */ /* 0x000fe20003f04270 */
[----:B------:R-:W-:-:S05]  /*2b70*/  FFMA R13, R30, R88, R13 ;  /* 0x000000581e0d7223 */ /* 0x000fca000000000d */
[----:B------:R0:W-:Y:S05]  /*2b80*/  @P1 STG.E desc[UR36][R10.64+0x20], R13 ;  /* 0x0000200d0a001986 */ /* 0x0001ea000c101924 */
[----:B------:R-:W-:Y:S05]  /*2b90*/  @!P2 BRA `(.L_x_45) ;  /* 0x000000000004a947 */ /* 0x000fea0003800000 */
[----:B------:R0:W5:Y:S02]  /*2ba0*/  LDG.E.LTC128B R18, desc[UR36][R6.64+0x24] ;  /* 0x0000242406127981 */ /* 0x000164000c1e1920 */
.L_x_45:
[----:B------:R-:W-:Y:S05]  /*2bb0*/  BSYNC B1 ;  /* 0x0000000000017941 */ /* 0x000fea0003800000 */
.L_x_44:
        /* <DEDUP_REMOVED lines=8> */
.L_x_47:
[----:B------:R-:W-:Y:S05]  /*2c40*/  BSYNC B1 ;  /* 0x0000000000017941 */ /* 0x000fea0003800000 */
.L_x_46:
[----:B0----5:R-:W-:Y:S01]  /*2c50*/  FMUL R13, R18, R89 ;  /* 0x00000059120d7220 */ /* 0x021fe20000400000 */
[----:B------:R-:W-:Y:S01]  /*2c60*/  ISETP.GT.AND P2, PT, R0, RZ, P1 ;  /* 0x000000ff0000720c */ /* 0x000fe20000f44270 */
[----:B------:R-:W-:Y:S02]  /*2c70*/  BSSY B1, `(.L_x_48) ;  /* 0x0000005000017945 */ /* 0x000fe40003800000 */
[----:B------:R-:W-:-:S05]  /*2c80*/  FFMA R13, R32, R88, R13 ;  /* 0x00000058200d7223 */ /* 0x000fca000000000d */
[----:B------:R0:W-:Y:S05]  /*2c90*/  @P3 STG.E desc[UR36][R8.64+0x40], R13 ;  /* 0x0000400d08003986 */ /* 0x0001ea000c101924 */
[----:B------:R-:W-:Y:S05]  /*2ca0*/  @!P2 BRA `(.L_x_49) ;  /* 0x000000000004a947 */ /* 0x000fea0003800000 */
[----:B------:R0:W5:Y:S02]  /*2cb0*/  LDG.E.LTC128B R18, desc[UR36][R4.64+0x44] ;  /* 0x0000442404127981 */ /* 0x000164000c1e1920 */
.L_x_49:
[----:B------:R-:W-:Y:S05]  /*2cc0*/  BSYNC B1 ;  /* 0x0000000000017941 */ /* 0x000fea0003800000 */
.L_x_48:
[----:B-----5:R-:W-:Y:S01]  /*2cd0*/  FMUL R12, R18, R89 ;  /* 0x00000059120c7220 */ /* 0x020fe20000400000 */
[----:B------:R-:W-:Y:S01]  /*2ce0*/  ISETP.GT.AND P0, PT, R0, 0x8, P0 ;  /* 0x000000080000780c */ /* 0x000fe20000704270 */
[----:B------:R-:W-:Y:S02]  /*2cf0*/  BSSY B1, `(.L_x_50) ;  /* 0x0000005000017945 */ /* 0x000fe40003800000 */
[----:B------:R-:W-:-:S05]  /*2d00*/  FFMA R33, R33, R88, R12 ;  /* 0x0000005821217223 */ /* 0x000fca000000000c */
[----:B------:R0:W-:Y:S05]  /*2d10*/  @P2 STG.E desc[UR36][R8.64+0x44], R33 ;  /* 0x0000442108002986 */ /* 0x0001ea000c101924 */
[----:B------:R-:W-:Y:S05]  /*2d20*/  @!P0 BRA `(.L_x_51) ;  /* 0x0000000000048947 */ /* 0x000fea0003800000 */
[----:B------:R0:W5:Y:S02]  /*2d30*/  LDG.E.LTC128B R18, desc[UR36][R6.64+0x40] ;  /* 0x0000402406127981 */ /* 0x000164000c1e1920 */
.L_x_51:
[----:B------:R-:W-:Y:S05]  /*2d40*/  BSYNC B1 ;  /* 0x0000000000017941 */ /* 0x000fea0003800000 */
.L_x_50:
        /* <DEDUP_REMOVED lines=8> */
.L_x_53:
[----:B------:R-:W-:Y:S05]  /*2dd0*/  BSYNC B1 ;  /* 0x0000000000017941 */ /* 0x000fea0003800000 */
.L_x_52:
        /* <DEDUP_REMOVED lines=8> */
.L_x_55:
[----:B------:R-:W-:Y:S05]  /*2e60*/  BSYNC B1 ;  /* 0x0000000000017941 */ /* 0x000fea0003800000 */
.L_x_54:
[----:B0----5:R-:W-:Y:S01]  /*2e70*/  FMUL R13, R18, R89 ;  /* 0x00000059120d7220 */ /* 0x021fe20000400000 */
[----:B------:R-:W-:Y:S01]  /*2e80*/  ISETP.GT.AND P1, PT, R0, RZ, P0 ;  /* 0x000000ff0000720c */ /* 0x000fe20000724270 */
[----:B------:R-:W-:Y:S02]  /*2e90*/  BSSY B1, `(.L_x_56) ;  /* 0x0000005000017945 */ /* 0x000fe40003800000 */
[----:B------:R-:W-:-:S05]  /*2ea0*/  FFMA R13, R36, R88, R13 ;  /* 0x00000058240d7223 */ /* 0x000fca000000000d */
[----:B------:R0:W-:Y:S05]  /*2eb0*/  @P3 STG.E desc[UR36][R8.64+0x60], R13 ;  /* 0x0000600d08003986 */ /* 0x0001ea000c101924 */
[----:B------:R-:W-:Y:S05]  /*2ec0*/  @!P1 BRA `(.L_x_57) ;  /* 0x0000000000049947 */ /* 0x000fea0003800000 */
[----:B------:R0:W5:Y:S02]  /*2ed0*/  LDG.E.LTC128B R18, desc[UR36][R4.64+0x64] ;  /* 0x0000642404127981 */ /* 0x000164000c1e1920 */
.L_x_57:
[----:B------:R-:W-:Y:S05]  /*2ee0*/  BSYNC B1 ;  /* 0x0000000000017941 */ /* 0x000fea0003800000 */
.L_x_56:
[----:B-----5:R-:W-:Y:S01]  /*2ef0*/  FMUL R12, R18, R89 ;  /* 0x00000059120c7220 */ /* 0x020fe20000400000 */
[----:B------:R-:W-:Y:S01]  /*2f00*/  ISETP.GT.AND P2, PT, R0, 0x8, P2 ;  /* 0x000000080000780c */ /* 0x000fe20001744270 */
[----:B------:R-:W-:Y:S02]  /*2f10*/  BSSY B1, `(.L_x_58) ;  /* 0x0000005000017945 */ /* 0x000fe40003800000 */
[----:B------:R-:W-:-:S05]  /*2f20*/  FFMA R37, R37, R88, R12 ;  /* 0x0000005825257223 */ /* 0x000fca000000000c */
[----:B------:R0:W-:Y:S05]  /*2f30*/  @P1 STG.E desc[UR36][R8.64+0x64], R37 ;  /* 0x0000642508001986 */ /* 0x0001ea000c101924 */
[----:B------:R-:W-:Y:S05]  /*2f40*/  @!P2 BRA `(.L_x_59) ;  /* 0x000000000004a947 */ /* 0x000fea0003800000 */
[----:B------:R0:W5:Y:S02]  /*2f50*/  LDG.E.LTC128B R18, desc[UR36][R6.64+0x60] ;  /* 0x0000602406127981 */ /* 0x000164000c1e1920 */
.L_x_59:
[----:B------:R-:W-:Y:S05]  /*2f60*/  BSYNC B1 ;  /* 0x0000000000017941 */ /* 0x000fea0003800000 */
.L_x_58:
        /* <DEDUP_REMOVED lines=8> */
.L_x_61:
[----:B------:R-:W-:Y:S05]  /*2ff0*/  BSYNC B1 ;  /* 0x0000000000017941 */ /* 0x000fea0003800000 */
.L_x_60:
        /* <DEDUP_REMOVED lines=8> */
.L_x_63:
[----:B------:R-:W-:Y:S05]  /*3080*/  BSYNC B1 ;  /* 0x0000000000017941 */ /* 0x000fea0003800000 */
.L_x_62:
[----:B0----5:R-:W-:Y:S01]  /*3090*/  FMUL R13, R18, R89 ;  /* 0x00000059120d7220 */ /* 0x021fe20000400000 */
[----:B------:R-:W-:Y:S01]  /*30a0*/  ISETP.GT.AND P0, PT, R0, RZ, P2 ;  /* 0x000000ff0000720c */ /* 0x000fe20001704270 */
[----:B------:R-:W-:Y:S02]  /*30b0*/  BSSY B1, `(.L_x_64) ;  /* 0x0000005000017945 */ /* 0x000fe40003800000 */
[----:B------:R-:W-:-:S05]  /*30c0*/  FFMA R13, R40, R88, R13 ;  /* 0x00000058280d7223 */ /* 0x000fca000000000d */
[----:B------:R0:W-:Y:S05]  /*30d0*/  @P3 STG.E desc[UR36][R8.64+0x80], R13 ;  /* 0x0000800d08003986 */ /* 0x0001ea000c101924 */
[----:B------:R-:W-:Y:S05]  /*30e0*/  @!P0 BRA `(.L_x_65) ;  /* 0x0000000000048947 */ /* 0x000fea0003800000 */
[----:B------:R0:W5:Y:S02]  /*30f0*/  LDG.E.LTC128B R18, desc[UR36][R4.64+0x84] ;  /* 0x0000842404127981 */ /* 0x000164000c1e1920 */
.L_x_65:
[----:B------:R-:W-:Y:S05]  /*3100*/  BSYNC B1 ;  /* 0x0000000000017941 */ /* 0x000fea0003800000 */
.L_x_64:
[----:B-----5:R-:W-:Y:S01]  /*3110*/  FMUL R12, R18, R89 ;  /* 0x00000059120c7220 */ /* 0x020fe20000400000 */
[----:B------:R-:W-:Y:S01]  /*3120*/  ISETP.GT.AND P1, PT, R0, 0x8, P1 ;  /* 0x000000080000780c */ /* 0x000fe20000f24270 */
[----:B------:R-:W-:Y:S02]  /*3130*/  BSSY B1, `(.L_x_66) ;  /* 0x0000005000017945 */ /* 0x000fe40003800000 */
[----:B------:R-:W-:-:S05]  /*3140*/  FFMA R41, R41, R88, R12 ;  /* 0x0000005829297223 */ /* 0x000fca000000000c */
[----:B------:R0:W-:Y:S05]  /*3150*/  @P0 STG.E desc[UR36][R8.64+0x84], R41 ;  /* 0x0000842908000986 */ /* 0x0001ea000c101924 */
[----:B------:R-:W-:Y:S05]  /*3160*/  @!P1 BRA `(.L_x_67) ;  /* 0x0000000000049947 */ /* 0x000fea0003800000 */
[----:B------:R0:W5:Y:S02]  /*3170*/  LDG.E.LTC128B R18, desc[UR36][R6.64+0x80] ;  /* 0x0000802406127981 */ /* 0x000164000c1e1920 */
.L_x_67:
[----:B------:R-:W-:Y:S05]  /*3180*/  BSYNC B1 ;  /* 0x0000000000017941 */ /* 0x000fea0003800000 */
.L_x_66:
        /* <DEDUP_REMOVED lines=8> */
.L_x_69:
[----:B------:R-:W-:Y:S05]  /*3210*/  BSYNC B1 ;  /* 0x0000000000017941 */ /* 0x000fea0003800000 */
.L_x_68:
        /* <DEDUP_REMOVED lines=8> */
.L_x_71:
[----:B------:R-:W-:Y:S05]  /*32a0*/  BSYNC B1 ;  /* 0x0000000000017941 */ /* 0x000fea0003800000 */
.L_x_70:
[----:B0----5:R-:W-:Y:S01]  /*32b0*/  FMUL R13, R18, R89 ;  /* 0x00000059120d7220 */ /* 0x021fe20000400000 */
[----:B------:R-:W-:Y:S01]  /*32c0*/  ISETP.GT.AND P2, PT, R0, RZ, P1 ;  /* 0x000000ff0000720c */ /* 0x000fe20000f44270 */
[----:B------:R-:W-:Y:S02]  /*32d0*/  BSSY B1, `(.L_x_72) ;  /* 0x0000005000017945 */ /* 0x000fe40003800000 */
[----:B------:R-:W-:-:S05]  /*32e0*/  FFMA R13, R44, R88, R13 ;  /* 0x000000582c0d7223 */ /* 0x000fca000000000d */
[----:B------:R0:W-:Y:S05]  /*32f0*/  @P3 STG.E desc[UR36][R8.64+0xa0], R13 ;  /* 0x0000a00d08003986 */ /* 0x0001ea000c101924 */
[----:B------:R-:W-:Y:S05]  /*3300*/  @!P2 BRA `(.L_x_73) ;  /* 0x000000000004a947 */ /* 0x000fea0003800000 */
[----:B------:R0:W5:Y:S02]  /*3310*/  LDG.E.LTC128B R18, desc[UR36][R4.64+0xa4] ;  /* 0x0000a42404127981 */ /* 0x000164000c1e1920 */
.L_x_73:
[----:B------:R-:W-:Y:S05]  /*3320*/  BSYNC B1 ;  /* 0x0000000000017941 */ /* 0x000fea0003800000 */
.L_x_72:
[----:B-----5:R-:W-:Y:S01]  /*3330*/  FMUL R12, R18, R89 ;  /* 0x00000059120c7220 */ /* 0x020fe20000400000 */
[----:B------:R-:W-:Y:S01]  /*3340*/  ISETP.GT.AND P0, PT, R0, 0x8, P0 ;  /* 0x000000080000780c */ /* 0x000fe20000704270 */
[----:B------:R-:W-:Y:S02]  /*3350*/  BSSY B1, `(.L_x_74) ;  /* 0x0000005000017945 */ /* 0x000fe40003800000 */
[----:B------:R-:W-:-:S05]  /*3360*/  FFMA R45, R45, R88, R12 ;  /* 0x000000582d2d7223 */ /* 0x000fca000000000c */
[----:B------:R0:W-:Y:S05]  /*3370*/  @P2 STG.E desc[UR36][R8.64+0xa4], R45 ;  /* 0x0000a42d08002986 */ /* 0x0001ea000c101924 */
[----:B------:R-:W-:Y:S05]  /*3380*/  @!P0 BRA `(.L_x_75) ;  /* 0x0000000000048947 */ /* 0x000fea0003800000 */
[----:B------:R0:W5:Y:S02]  /*3390*/  LDG.E.LTC128B R18, desc[UR36][R6.64+0xa0] ;  /* 0x0000a02406127981 */ /* 0x000164000c1e1920 */
.L_x_75:
[----:B------:R-:W-:Y:S05]  /*33a0*/  BSYNC B1 ;  /* 0x0000000000017941 */ /* 0x000fea0003800000 */
.L_x_74:
        /* <DEDUP_REMOVED lines=8> */
.L_x_77:
[----:B------:R-:W-:Y:S05]  /*3430*/  BSYNC B1 ;  /* 0x0000000000017941 */ /* 0x000fea0003800000 */
.L_x_76:
        /* <DEDUP_REMOVED lines=8> */
.L_x_79:
[----:B------:R-:W-:Y:S05]  /*34c0*/  BSYNC B1 ;  /* 0x0000000000017941 */ /* 0x000fea0003800000 */
.L_x_78:
[----:B0----5:R-:W-:Y:S01]  /*34d0*/  FMUL R13, R18, R89 ;  /* 0x00000059120d7220 */ /* 0x021fe20000400000 */
[----:B------:R-:W-:Y:S01]  /*34e0*/  ISETP.GT.AND P1, PT, R0, RZ, P0 ;  /* 0x000000ff0000720c */ /* 0x000fe20000724270 */
[----:B------:R-:W-:Y:S02]  /*34f0*/  BSSY B1, `(.L_x_80) ;  /* 0x0000005000017945 */ /* 0x000fe40003800000 */
[----:B------:R-:W-:-:S05]  /*3500*/  FFMA R13, R48, R88, R13 ;  /* 0x00000058300d7223 */ /* 0x000fca000000000d */
[----:B------:R0:W-:Y:S05]  /*3510*/  @P3 STG.E desc[UR36][R8.64+0xc0], R13 ;  /* 0x0000c00d08003986 */ /* 0x0001ea000c101924 */
[----:B------:R-:W-:Y:S05]  /*3520*/  @!P1 BRA `(.L_x_81) ;  /* 0x0000000000049947 */ /* 0x000fea0003800000 */
[----:B------:R0:W5:Y:S02]  /*3530*/  LDG.E.LTC128B R18, desc[UR36][R4.64+0xc4] ;  /* 0x0000c42404127981 */ /* 0x000164000c1e1920 */
.L_x_81:
[----:B------:R-:W-:Y:S05]  /*3540*/  BSYNC B1 ;  /* 0x0000000000017941 */ /* 0x000fea0003800000 */
.L_x_80:
[----:B-----5:R-:W-:Y:S01]  /*3550*/  FMUL R12, R18, R89 ;  /* 0x00000059120c7220 */ /* 0x020fe20000400000 */
[----:B------:R-:W-:Y:S01]  /*3560*/  ISETP.GT.AND P2, PT, R0, 0x8, P2 ;  /* 0x000000080000780c */ /* 0x000fe20001744270 */
[----:B------:R-:W-:Y:S02]  /*3570*/  BSSY B1, `(.L_x_82) ;  /* 0x0000005000017945 */ /* 0x000fe40003800000 */
[----:B------:R-:W-:-:S05]  /*3580*/  FFMA R49, R49, R88, R12 ;  /* 0x0000005831317223 */ /* 0x000fca000000000c */
[----:B------:R0:W-:Y:S05]  /*3590*/  @P1 STG.E desc[UR36][R8.64+0xc4], R49 ;  /* 0x0000c43108001986 */ /* 0x0001ea000c101924 */
[----:B------:R-:W-:Y:S05]  /*35a0*/  @!P2 BRA `(.L_x_83) ;  /* 0x000000000004a947 */ /* 0x000fea0003800000 */
[----:B------:R0:W5:Y:S02]  /*35b0*/  LDG.E.LTC128B R18, desc[UR36][R6.64+0xc0] ;  /* 0x0000c02406127981 */ /* 0x000164000c1e1920 */
.L_x_83:
[----:B------:R-:W-:Y:S05]  /*35c0*/  BSYNC B1 ;  /* 0x0000000000017941 */ /* 0x000fea0003800000 */
.L_x_82:
        /* <DEDUP_REMOVED lines=8> */
.L_x_85:
[----:B------:R-:W-:Y:S05]  /*3650*/  BSYNC B1 ;  /* 0x0000000000017941 */ /* 0x000fea0003800000 */
.L_x_84:
        /* <DEDUP_REMOVED lines=8> */
.L_x_87:
[----:B------:R-:W-:Y:S05]  /*36e0*/  BSYNC B1 ;  /* 0x0000000000017941 */ /* 0x000fea0003800000 */
.L_x_86:
[----:B0----5:R-:W-:Y:S01]  /*36f0*/  FMUL R13, R18, R89 ;  /* 0x00000059120d7220 */ /* 0x021fe20000400000 */
[----:B------:R-:W-:Y:S01]  /*3700*/  ISETP.GT.AND P0, PT, R0, RZ, P2 ;  /* 0x000000ff0000720c */ /* 0x000fe20001704270 */
[----:B------:R-:W-:Y:S02]  /*3710*/  BSSY B1, `(.L_x_88) ;  /* 0x0000005000017945 */ /* 0x000fe40003800000 */
[----:B------:R-:W-:-:S05]  /*3720*/  FFMA R13, R52, R88, R13 ;  /* 0x00000058340d7223 */ /* 0x000fca000000000d */
[----:B------:R0:W-:Y:S05]  /*3730*/  @P3 STG.E desc[UR36][R8.64+0xe0], R13 ;  /* 0x0000e00d08003986 */ /* 0x0001ea000c101924 */
[----:B------:R-:W-:Y:S05]  /*3740*/  @!P0 BRA `(.L_x_89) ;  /* 0x0000000000048947 */ /* 0x000fea0003800000 */
[----:B------:R0:W5:Y:S02]  /*3750*/  LDG.E.LTC128B R18, desc[UR36][R4.64+0xe4] ;  /* 0x0000e42404127981 */ /* 0x000164000c1e1920 */
.L_x_89:
[----:B------:R-:W-:Y:S05]  /*3760*/  BSYNC B1 ;  /* 0x0000000000017941 */ /* 0x000fea0003800000 */
.L_x_88:
[----:B-----5:R-:W-:Y:S01]  /*3770*/  FMUL R12, R18, R89 ;  /* 0x00000059120c7220 */ /* 0x020fe20000400000 */
[----:B------:R-:W-:Y:S01]  /*3780*/  ISETP.GT.AND P1, PT, R0, 0x8, P1 ;  /* 0x000000080000780c */ /* 0x000fe20000f24270 */
[----:B------:R-:W-:Y:S02]  /*3790*/  BSSY B1, `(.L_x_90) ;  /* 0x0000005000017945 */ /* 0x000fe40003800000 */
[----:B------:R-:W-:-:S05]  /*37a0*/  FFMA R53, R53, R88, R12 ;  /* 0x0000005835357223 */ /* 0x000fca000000000c */
[----:B------:R0:W-:Y:S05]  /*37b0*/  @P0 STG.E desc[UR36][R8.64+0xe4], R53 ;  /* 0x0000e43508000986 */ /* 0x0001ea000c101924 */
[----:B------:R-:W-:Y:S05]  /*37c0*/  @!P1 BRA `(.L_x_91) ;  /* 0x0000000000049947 */ /* 0x000fea0003800000 */
[----:B------:R0:W5:Y:S02]  /*37d0*/  LDG.E.LTC128B R18, desc[UR36][R6.64+0xe0] ;  /* 0x0000e02406127981 */ /* 0x000164000c1e1920 */
.L_x_91:
[----:B------:R-:W-:Y:S05]  /*37e0*/  BSYNC B1 ;  /* 0x0000000000017941 */ /* 0x000fea0003800000 */
.L_x_90:
        /* <DEDUP_REMOVED lines=8> */
.L_x_93:
[----:B------:R-:W-:Y:S05]  /*3870*/  BSYNC B1 ;  /* 0x0000000000017941 */ /* 0x000fea0003800000 */
.L_x_92:
        /* <DEDUP_REMOVED lines=8> */
.L_x_95:
[----:B------:R-:W-:Y:S05]  /*3900*/  BSYNC B1 ;  /* 0x0000000000017941 */ /* 0x000fea0003800000 */
.L_x_94:
[----:B0----5:R-:W-:Y:S01]  /*3910*/  FMUL R13, R18, R89 ;  /* 0x00000059120d7220 */ /* 0x021fe20000400000 */
[----:B------:R-:W-:Y:S01]  /*3920*/  ISETP.GT.AND P2, PT, R0, RZ, P1 ;  /* 0x000000ff0000720c */ /* 0x000fe20000f44270 */
[----:B------:R-:W-:Y:S02]  /*3930*/  BSSY B1, `(.L_x_96) ;  /* 0x0000005000017945 */ /* 0x000fe40003800000 */
[----:B------:R-:W-:-:S05]  /*3940*/  FFMA R13, R56, R88, R13 ;  /* 0x00000058380d7223 */ /* 0x000fca000000000d */
[----:B------:R0:W-:Y:S05]  /*3950*/  @P3 STG.E desc[UR36][R8.64+0x100], R13 ;  /* 0x0001000d08003986 */ /* 0x0001ea000c101924 */
[----:B------:R-:W-:Y:S05]  /*3960*/  @!P2 BRA `(.L_x_97) ;  /* 0x000000000004a947 */ /* 0x000fea0003800000 */
[----:B------:R0:W5:Y:S02]  /*3970*/  LDG.E.LTC128B R18, desc[UR36][R4.64+0x104] ;  /* 0x0001042404127981 */ /* 0x000164000c1e1920 */
.L_x_97:
[----:B------:R-:W-:Y:S05]  /*3980*/  BSYNC B1 ;  /* 0x0000000000017941 */ /* 0x000fea0003800000 */
.L_x_96:
[----:B-----5:R-:W-:Y:S01]  /*3990*/  FMUL R12, R18, R89 ;  /* 0x00000059120c7220 */ /* 0x020fe20000400000 */
[----:B------:R-:W-:Y:S01]  /*39a0*/  ISETP.GT.AND P0, PT, R0, 0x8, P0 ;  /* 0x000000080000780c */ /* 0x000fe20000704270 */
[----:B------:R-:W-:Y:S02]  /*39b0*/  BSSY B1, `(.L_x_98) ;  /* 0x0000005000017945 */ /* 0x000fe40003800000 */
[----:B------:R-:W-:-:S05]  /*39c0*/  FFMA R57, R57, R88, R12 ;  /* 0x0000005839397223 */ /* 0x000fca000000000c */
[----:B------:R0:W-:Y:S05]  /*39d0*/  @P2 STG.E desc[UR36][R8.64+0x104], R57 ;  /* 0x0001043908002986 */ /* 0x0001ea000c101924 */
[----:B------:R-:W-:Y:S05]  /*39e0*/  @!P0 BRA `(.L_x_99) ;  /* 0x0000000000048947 */ /* 0x000fea0003800000 */
[----:B------:R0:W5:Y:S02]  /*39f0*/  LDG.E.LTC128B R18, desc[UR36][R6.64+0x100] ;  /* 0x0001002406127981 */ /* 0x000164000c1e1920 */
.L_x_99:
[----:B------:R-:W-:Y:S05]  /*3a00*/  BSYNC B1 ;  /* 0x0000000000017941 */ /* 0x000fea0003800000 */
.L_x_98:
        /* <DEDUP_REMOVED lines=8> */
.L_x_101:
[----:B------:R-:W-:Y:S05]  /*3a90*/  BSYNC B1 ;  /* 0x0000000000017941 */ /* 0x000fea0003800000 */
.L_x_100:
        /* <DEDUP_REMOVED lines=8> */
.L_x_103:
[----:B------:R-:W-:Y:S05]  /*3b20*/  BSYNC B1 ;  /* 0x0000000000017941 */ /* 0x000fea0003800000 */
.L_x_102:
[----:B0----5:R-:W-:Y:S01]  /*3b30*/  FMUL R13, R18, R89 ;  /* 0x00000059120d7220 */ /* 0x021fe20000400000 */
[----:B------:R-:W-:Y:S01]  /*3b40*/  ISETP.GT.AND P1, PT, R0, RZ, P0 ;  /* 0x000000ff0000720c */ /* 0x000fe20000724270 */
[----:B------:R-:W-:Y:S02]  /*3b50*/  BSSY B1, `(.L_x_104) ;  /* 0x0000005000017945 */ /* 0x000fe40003800000 */
[----:B------:R-:W-:-:S05]  /*3b60*/  FFMA R13, R60, R88, R13 ;  /* 0x000000583c0d7223 */ /* 0x000fca000000000d */
[----:B------:R0:W-:Y:S05]  /*3b70*/  @P3 STG.E desc[UR36][R8.64+0x120], R13 ;  /* 0x0001200d08003986 */ /* 0x0001ea000c101924 */
[----:B------:R-:W-:Y:S05]  /*3b80*/  @!P1 BRA `(.L_x_105) ;  /* 0x0000000000049947 */ /* 0x000fea0003800000 */
[----:B------:R0:W5:Y:S02]  /*3b90*/  LDG.E.LTC128B R18, desc[UR36][R4.64+0x124] ;  /* 0x0001242404127981 */ /* 0x000164000c1e1920 */
.L_x_105:
[----:B------:R-:W-:Y:S05]  /*3ba0*/  BSYNC B1 ;  /* 0x0000000000017941 */ /* 0x000fea0003800000 */
.L_x_104:
[----:B-----5:R-:W-:Y:S01]  /*3bb0*/  FMUL R12, R18, R89 ;  /* 0x00000059120c7220 */ /* 0x020fe20000400000 */
[----:B------:R-:W-:Y:S01]  /*3bc0*/  ISETP.GT.AND P2, PT, R0, 0x8, P2 ;  /* 0x000000080000780c */ /* 0x000fe20001744270 */
[----:B------:R-:W-:Y:S02]  /*3bd0*/  BSSY B1, `(.L_x_106) ;  /* 0x0000005000017945 */ /* 0x000fe40003800000 */
[----:B------:R-:W-:-:S05]  /*3be0*/  FFMA R61, R61, R88, R12 ;  /* 0x000000583d3d7223 */ /* 0x000fca000000000c */
[----:B------:R0:W-:Y:S05]  /*3bf0*/  @P1 STG.E desc[UR36][R8.64+0x124], R61 ;  /* 0x0001243d08001986 */ /* 0x0001ea000c101924 */
[----:B------:R-:W-:Y:S05]  /*3c00*/  @!P2 BRA `(.L_x_107) ;  /* 0x000000000004a947 */ /* 0x000fea0003800000 */
[----:B------:R0:W5:Y:S02]  /*3c10*/  LDG.E.LTC128B R18, desc[UR36][R6.64+0x120] ;  /* 0x0001202406127981 */ /* 0x000164000c1e1920 */
.L_x_107:
[----:B------:R-:W-:Y:S05]  /*3c20*/  BSYNC B1 ;  /* 0x0000000000017941 */ /* 0x000fea0003800000 */
.L_x_106:
        /* <DEDUP_REMOVED lines=8> */
.L_x_109:
[----:B------:R-:W-:Y:S05]  /*3cb0*/  BSYNC B1 ;  /* 0x0000000000017941 */ /* 0x000fea0003800000 */
.L_x_108:
        /* <DEDUP_REMOVED lines=8> */
.L_x_111:
[----:B------:R-:W-:Y:S05]  /*3d40*/  BSYNC B1 ;  /* 0x0000000000017941 */ /* 0x000fea0003800000 */
.L_x_110:
[----:B0----5:R-:W-:Y:S01]  /*3d50*/  FMUL R13, R18, R89 ;  /* 0x00000059120d7220 */ /* 0x021fe20000400000 */
[----:B------:R-:W-:Y:S01]  /*3d60*/  ISETP.GT.AND P0, PT, R0, RZ, P2 ;  /* 0x000000ff0000720c */ /* 0x000fe20001704270 */
[----:B------:R-:W-:Y:S02]  /*3d70*/  BSSY B1, `(.L_x_112) ;  /* 0x0000005000017945 */ /* 0x000fe40003800000 */
[----:B------:R-:W-:-:S05]  /*3d80*/  FFMA R13, R64, R88, R13 ;  /* 0x00000058400d7223 */ /* 0x000fca000000000d */
[----:B------:R0:W-:Y:S05]  /*3d90*/  @P3 STG.E desc[UR36][R8.64+0x140], R13 ;  /* 0x0001400d08003986 */ /* 0x0001ea000c101924 */
[----:B------:R-:W-:Y:S05]  /*3da0*/  @!P0 BRA `(.L_x_113) ;  /* 0x0000000000048947 */ /* 0x000fea0003800000 */
[----:B------:R0:W5:Y:S02]  /*3db0*/  LDG.E.LTC128B R18, desc[UR36][R4.64+0x144] ;  /* 0x0001442404127981 */ /* 0x000164000c1e1920 */
.L_x_113:
[----:B------:R-:W-:Y:S05]  /*3dc0*/  BSYNC B1 ;  /* 0x0000000000017941 */ /* 0x000fea0003800000 */
.L_x_112:
[----:B-----5:R-:W-:Y:S01]  /*3dd0*/  FMUL R12, R18, R89 ;  /* 0x00000059120c7220 */ /* 0x020fe20000400000 */
[----:B------:R-:W-:Y:S01]  /*3de0*/  ISETP.GT.AND P1, PT, R0, 0x8, P1 ;  /* 0x000000080000780c */ /* 0x000fe20000f24270 */
[----:B------:R-:W-:Y:S02]  /*3df0*/  BSSY B1, `(.L_x_114) ;  /* 0x0000005000017945 */ /* 0x000fe40003800000 */
[----:B------:R-:W-:-:S05]  /*3e00*/  FFMA R65, R65, R88, R12 ;  /* 0x0000005841417223 */ /* 0x000fca000000000c */
[----:B------:R0:W-:Y:S05]  /*3e10*/  @P0 STG.E desc[UR36][R8.64+0x144], R65 ;  /* 0x0001444108000986 */ /* 0x0001ea000c101924 */
[----:B------:R-:W-:Y:S05]  /*3e20*/  @!P1 BRA `(.L_x_115) ;  /* 0x0000000000049947 */ /* 0x000fea0003800000 */
[----:B------:R0:W5:Y:S02]  /*3e30*/  LDG.E.LTC128B R18, desc[UR36][R6.64+0x140] ;  /* 0x0001402406127981 */ /* 0x000164000c1e1920 */
.L_x_115:
[----:B------:R-:W-:Y:S05]  /*3e40*/  BSYNC B1 ;  /* 0x0000000000017941 */ /* 0x000fea0003800000 */
.L_x_114:
        /* <DEDUP_REMOVED lines=8> */
.L_x_117:
[----:B------:R-:W-:Y:S05]  /*3ed0*/  BSYNC B1 ;  /* 0x0000000000017941 */ /* 0x000fea0003800000 */
.L_x_116:
        /* <DEDUP_REMOVED lines=8> */
.L_x_119:
[----:B------:R-:W-:Y:S05]  /*3f60*/  BSYNC B1 ;  /* 0x0000000000017941 */ /* 0x000fea0003800000 */
.L_x_118:
[----:B0----5:R-:W-:Y:S01]  /*3f70*/  FMUL R13, R18, R89 ;  /* 0x00000059120d7220 */ /* 0x021fe20000400000 */
[----:B------:R-:W-:Y:S01]  /*3f80*/  ISETP.GT.AND P2, PT, R0, RZ, P1 ;  /* 0x000000ff0000720c */ /* 0x000fe20000f44270 */
[----:B------:R-:W-:Y:S02]  /*3f90*/  BSSY B1, `(.L_x_120) ;  /* 0x0000005000017945 */ /* 0x000fe40003800000 */
[----:B------:R-:W-:-:S05]  /*3fa0*/  FFMA R13, R68, R88, R13 ;  /* 0x00000058440d7223 */ /* 0x000fca000000000d */
[----:B------:R0:W-:Y:S05]  /*3fb0*/  @P3 STG.E desc[UR36][R8.64+0x160], R13 ;  /* 0x0001600d08003986 */ /* 0x0001ea000c101924 */
[----:B------:R-:W-:Y:S05]  /*3fc0*/  @!P2 BRA `(.L_x_121) ;  /* 0x000000000004a947 */ /* 0x000fea0003800000 */
[----:B------:R0:W5:Y:S02]  /*3fd0*/  LDG.E.LTC128B R18, desc[UR36][R4.64+0x164] ;  /* 0x0001642404127981 */ /* 0x000164000c1e1920 */
.L_x_121:
[----:B------:R-:W-:Y:S05]  /*3fe0*/  BSYNC B1 ;  /* 0x0000000000017941 */ /* 0x000fea0003800000 */
.L_x_120:
[----:B-----5:R-:W-:Y:S01]  /*3ff0*/  FMUL R12, R18, R89 ;  /* 0x00000059120c7220 */ /* 0x020fe20000400000 */
[----:B------:R-:W-:Y:S01]  /*4000*/  ISETP.GT.AND P0, PT, R0, 0x8, P0 ;  /* 0x000000080000780c */ /* 0x000fe20000704270 */
[----:B------:R-:W-:Y:S02]  /*4010*/  BSSY B1, `(.L_x_122) ;  /* 0x0000005000017945 */ /* 0x000fe40003800000 */
[----:B------:R-:W-:-:S05]  /*4020*/  FFMA R69, R69, R88, R12 ;  /* 0x0000005845457223 */ /* 0x000fca000000000c */
[----:B------:R0:W-:Y:S05]  /*4030*/  @P2 STG.E desc[UR36][R8.64+0x164], R69 ;  /* 0x0001644508002986 */ /* 0x0001ea000c101924 */
[----:B------:R-:W-:Y:S05]  /*4040*/  @!P0 BRA `(.L_x_123) ;  /* 0x0000000000048947 */ /* 0x000fea0003800000 */
[----:B------:R0:W5:Y:S02]  /*4050*/  LDG.E.LTC128B R18, desc[UR36][R6.64+0x160] ;  /* 0x0001602406127981 */ /* 0x000164000c1e1920 */
.L_x_123:
[----:B------:R-:W-:Y:S05]  /*4060*/  BSYNC B1 ;  /* 0x0000000000017941 */ /* 0x000fea0003800000 */
.L_x_122:
        /* <DEDUP_REMOVED lines=8> */
.L_x_125:
[----:B------:R-:W-:Y:S05]  /*40f0*/  BSYNC B1 ;  /* 0x0000000000017941 */ /* 0x000fea0003800000 */
.L_x_124:
        /* <DEDUP_REMOVED lines=8> */
.L_x_127:
[----:B------:R-:W-:Y:S05]  /*4180*/  BSYNC B1 ;  /* 0x0000000000017941 */ /* 0x000fea0003800000 */
.L_x_126:
[----:B0----5:R-:W-:Y:S01]  /*4190*/  FMUL R13, R18, R89 ;  /* 0x00000059120d7220 */ /* 0x021fe20000400000 */
[----:B------:R-:W-:Y:S01]  /*41a0*/  ISETP.GT.AND P1, PT, R0, RZ, P0 ;  /* 0x000000ff0000720c */ /* 0x000fe20000724270 */
[----:B------:R-:W-:Y:S02]  /*41b0*/  BSSY B1, `(.L_x_128) ;  /* 0x0000005000017945 */ /* 0x000fe40003800000 */
[----:B------:R-:W-:-:S05]  /*41c0*/  FFMA R13, R72, R88, R13 ;  /* 0x00000058480d7223 */ /* 0x000fca000000000d */
[----:B------:R0:W-:Y:S05]  /*41d0*/  @P3 STG.E desc[UR36][R8.64+0x180], R13 ;  /* 0x0001800d08003986 */ /* 0x0001ea000c101924 */
[----:B------:R-:W-:Y:S05]  /*41e0*/  @!P1 BRA `(.L_x_129) ;  /* 0x0000000000049947 */ /* 0x000fea0003800000 */
[----:B------:R0:W5:Y:S02]  /*41f0*/  LDG.E.LTC128B R18, desc[UR36][R4.64+0x184] ;  /* 0x0001842404127981 */ /* 0x000164000c1e1920 */
.L_x_129:
[----:B------:R-:W-:Y:S05]  /*4200*/  BSYNC B1 ;  /* 0x0000000000017941 */ /* 0x000fea0003800000 */
.L_x_128:
[----:B-----5:R-:W-:Y:S01]  /*4210*/  FMUL R12, R18, R89 ;  /* 0x00000059120c7220 */ /* 0x020fe20000400000 */
[----:B------:R-:W-:Y:S01]  /*4220*/  ISETP.GT.AND P2, PT, R0, 0x8, P2 ;  /* 0x000000080000780c */ /* 0x000fe20001744270 */
[----:B------:R-:W-:Y:S02]  /*4230*/  BSSY B1, `(.L_x_130) ;  /* 0x0000005000017945 */ /* 0x000fe40003800000 */
[----:B------:R-:W-:-:S05]  /*4240*/  FFMA R73, R73, R88, R12 ;  /* 0x0000005849497223 */ /* 0x000fca000000000c */
[----:B------:R0:W-:Y:S05]  /*4250*/  @P1 STG.E desc[UR36][R8.64+0x184], R73 ;  /* 0x0001844908001986 */ /* 0x0001ea000c101924 */
[----:B------:R-:W-:Y:S05]  /*4260*/  @!P2 BRA `(.L_x_131) ;  /* 0x000000000004a947 */ /* 0x000fea0003800000 */
[----:B------:R0:W5:Y:S02]  /*4270*/  LDG.E.LTC128B R18, desc[UR36][R6.64+0x180] ;  /* 0x0001802406127981 */ /* 0x000164000c1e1920 */
.L_x_131:
[----:B------:R-:W-:Y:S05]  /*4280*/  BSYNC B1 ;  /* 0x0000000000017941 */ /* 0x000fea0003800000 */
.L_x_130:
        /* <DEDUP_REMOVED lines=8> */
.L_x_133:
[----:B------:R-:W-:Y:S05]  /*4310*/  BSYNC B1 ;  /* 0x0000000000017941 */ /* 0x000fea0003800000 */
.L_x_132:
        /* <DEDUP_REMOVED lines=8> */
.L_x_135:
[----:B------:R-:W-:Y:S05]  /*43a0*/  BSYNC B1 ;  /* 0x0000000000017941 */ /* 0x000fea0003800000 */
.L_x_134:
[----:B0----5:R-:W-:Y:S01]  /*43b0*/  FMUL R13, R18, R89 ;  /* 0x00000059120d7220 */ /* 0x021fe20000400000 */
[----:B------:R-:W-:Y:S01]  /*43c0*/  ISETP.GT.AND P0, PT, R0, RZ, P2 ;  /* 0x000000ff0000720c */ /* 0x000fe20001704270 */
[----:B------:R-:W-:Y:S02]  /*43d0*/  BSSY B1, `(.L_x_136) ;  /* 0x0000005000017945 */ /* 0x000fe40003800000 */
[----:B------:R-:W-:-:S05]  /*43e0*/  FFMA R13, R76, R88, R13 ;  /* 0x000000584c0d7223 */ /* 0x000fca000000000d */
[----:B------:R0:W-:Y:S05]  /*43f0*/  @P3 STG.E desc[UR36][R8.64+0x1a0], R13 ;  /* 0x0001a00d08003986 */ /* 0x0001ea000c101924 */
[----:B------:R-:W-:Y:S05]  /*4400*/  @!P0 BRA `(.L_x_137) ;  /* 0x0000000000048947 */ /* 0x000fea0003800000 */
[----:B------:R0:W5:Y:S02]  /*4410*/  LDG.E.LTC128B R18, desc[UR36][R4.64+0x1a4] ;  /* 0x0001a42404127981 */ /* 0x000164000c1e1920 */
.L_x_137:
[----:B------:R-:W-:Y:S05]  /*4420*/  BSYNC B1 ;  /* 0x0000000000017941 */ /* 0x000fea0003800000 */
.L_x_136:
[----:B-----5:R-:W-:Y:S01]  /*4430*/  FMUL R12, R18, R89 ;  /* 0x00000059120c7220 */ /* 0x020fe20000400000 */
[----:B------:R-:W-:Y:S01]  /*4440*/  ISETP.GT.AND P1, PT, R0, 0x8, P1 ;  /* 0x000000080000780c */ /* 0x000fe20000f24270 */
[----:B------:R-:W-:Y:S02]  /*4450*/  BSSY B1, `(.L_x_138) ;  /* 0x0000005000017945 */ /* 0x000fe40003800000 */
[----:B------:R-:W-:-:S05]  /*4460*/  FFMA R77, R77, R88, R12 ;  /* 0x000000584d4d7223 */ /* 0x000fca000000000c */
[----:B------:R0:W-:Y:S05]  /*4470*/  @P0 STG.E desc[UR36][R8.64+0x1a4], R77 ;  /* 0x0001a44d08000986 */ /* 0x0001ea000c101924 */
[----:B------:R-:W-:Y:S05]  /*4480*/  @!P1 BRA `(.L_x_139) ;  /* 0x0000000000049947 */ /* 0x000fea0003800000 */
[----:B------:R0:W5:Y:S02]  /*4490*/  LDG.E.LTC128B R18, desc[UR36][R6.64+0x1a0] ;  /* 0x0001a02406127981 */ /* 0x000164000c1e1920 */
.L_x_139:
[----:B------:R-:W-:Y:S05]  /*44a0*/  BSYNC B1 ;  /* 0x0000000000017941 */ /* 0x000fea0003800000 */
.L_x_138:
        /* <DEDUP_REMOVED lines=8> */
.L_x_141:
[----:B------:R-:W-:Y:S05]  /*4530*/  BSYNC B1 ;  /* 0x0000000000017941 */ /* 0x000fea0003800000 */
.L_x_140:
        /* <DEDUP_REMOVED lines=8> */
.L_x_143:
[----:B------:R-:W-:Y:S05]  /*45c0*/  BSYNC B1 ;  /* 0x0000000000017941 */ /* 0x000fea0003800000 */
.L_x_142:
[----:B0----5:R-:W-:Y:S01]  /*45d0*/  FMUL R13, R18, R89 ;  /* 0x00000059120d7220 */ /* 0x021fe20000400000 */
[----:B------:R-:W-:Y:S01]  /*45e0*/  ISETP.GT.AND P2, PT, R0, RZ, P1 ;  /* 0x000000ff0000720c */ /* 0x000fe20000f44270 */
[----:B------:R-:W-:Y:S02]  /*45f0*/  BSSY B1, `(.L_x_144) ;  /* 0x0000005000017945 */ /* 0x000fe40003800000 */
[----:B------:R-:W-:-:S05]  /*4600*/  FFMA R13, R80, R88, R13 ;  /* 0x00000058500d7223 */ /* 0x000fca000000000d */
[----:B------:R0:W-:Y:S05]  /*4610*/  @P3 STG.E desc[UR36][R8.64+0x1c0], R13 ;  /* 0x0001c00d08003986 */ /* 0x0001ea000c101924 */
[----:B------:R-:W-:Y:S05]  /*4620*/  @!P2 BRA `(.L_x_145) ;  /* 0x000000000004a947 */ /* 0x000fea0003800000 */
[----:B------:R0:W5:Y:S02]  /*4630*/  LDG.E.LTC128B R18, desc[UR36][R4.64+0x1c4] ;  /* 0x0001c42404127981 */ /* 0x000164000c1e1920 */
.L_x_145:
[----:B------:R-:W-:Y:S05]  /*4640*/  BSYNC B1 ;  /* 0x0000000000017941 */ /* 0x000fea0003800000 */
.L_x_144:
[----:B-----5:R-:W-:Y:S01]  /*4650*/  FMUL R12, R18, R89 ;  /* 0x00000059120c7220 */ /* 0x020fe20000400000 */
[----:B------:R-:W-:Y:S01]  /*4660*/  ISETP.GT.AND P0, PT, R0, 0x8, P0 ;  /* 0x000000080000780c */ /* 0x000fe20000704270 */
[----:B------:R-:W-:Y:S02]  /*4670*/  BSSY B1, `(.L_x_146) ;  /* 0x0000005000017945 */ /* 0x000fe40003800000 */
[----:B------:R-:W-:-:S05]  /*4680*/  FFMA R81, R81, R88, R12 ;  /* 0x0000005851517223 */ /* 0x000fca000000000c */
[----:B------:R0:W-:Y:S05]  /*4690*/  @P2 STG.E desc[UR36][R8.64+0x1c4], R81 ;  /* 0x0001c45108002986 */ /* 0x0001ea000c101924 */
[----:B------:R-:W-:Y:S05]  /*46a0*/  @!P0 BRA `(.L_x_147) ;  /* 0x0000000000048947 */ /* 0x000fea0003800000 */
[----:B------:R0:W5:Y:S02]  /*46b0*/  LDG.E.LTC128B R18, desc[UR36][R6.64+0x1c0] ;  /* 0x0001c02406127981 */ /* 0x000164000c1e1920 */
.L_x_147:
[----:B------:R-:W-:Y:S05]  /*46c0*/  BSYNC B1 ;  /* 0x0000000000017941 */ /* 0x000fea0003800000 */
.L_x_146:
        /* <DEDUP_REMOVED lines=8> */
.L_x_149:
[----:B------:R-:W-:Y:S05]  /*4750*/  BSYNC B1 ;  /* 0x0000000000017941 */ /* 0x000fea0003800000 */
.L_x_148:
        /* <DEDUP_REMOVED lines=8> */
.L_x_151:
[----:B------:R-:W-:Y:S05]  /*47e0*/  BSYNC B1 ;  /* 0x0000000000017941 */ /* 0x000fea0003800000 */
.L_x_150:
[----:B-----5:R-:W-:Y:S01]  /*47f0*/  FMUL R3, R18, R89 ;  /* 0x0000005912037220 */ /* 0x020fe20000400000 */
[----:B------:R-:W-:Y:S01]  /*4800*/  ISETP.GT.AND P1, PT, R0, RZ, P0 ;  /* 0x000000ff0000720c */ /* 0x000fe20000724270 */
[----:B------:R-:W-:Y:S02]  /*4810*/  BSSY B1, `(.L_x_152) ;  /* 0x0000005000017945 */ /* 0x000fe40003800000 */
[----:B------:R-:W-:-:S05]  /*4820*/  FFMA R3, R84, R88, R3 ;  /* 0x0000005854037223 */ /* 0x000fca0000000003 */
[----:B------:R0:W-:Y:S05]  /*4830*/  @P3 STG.E desc[UR36][R8.64+0x1e0], R3 ;  /* 0x0001e00308003986 */ /* 0x0001ea000c101924 */
[----:B------:R-:W-:Y:S05]  /*4840*/  @!P1 BRA `(.L_x_153) ;  /* 0x0000000000049947 */ /* 0x000fea0003800000 */
[----:B------:R0:W5:Y:S02]  /*4850*/  LDG.E.LTC128B R18, desc[UR36][R4.64+0x1e4] ;  /* 0x0001e42404127981 */ /* 0x000164000c1e1920 */
.L_x_153:
[----:B------:R-:W-:Y:S05]  /*4860*/  BSYNC B1 ;  /* 0x0000000000017941 */ /* 0x000fea0003800000 */
.L_x_152:
[----:B0---45:R-:W-:Y:S01]  /*4870*/  FMUL R4, R18, R89 ;  /* 0x0000005912047220 */ /* 0x031fe20000400000 */
[----:B------:R-:W-:Y:S01]  /*4880*/  ISETP.GT.AND P2, PT, R0, 0x8, P2 ;  /* 0x000000080000780c */ /* 0x000fe20001744270 */
[----:B------:R-:W-:Y:S02]  /*4890*/  BSSY B1, `(.L_x_154) ;  /* 0x0000005000017945 */ /* 0x000fe40003800000 */
[----:B------:R-:W-:-:S05]  /*48a0*/  FFMA R85, R85, R88, R4 ;  /* 0x0000005855557223 */ /* 0x000fca0000000004 */
[----:B------:R0:W-:Y:S05]  /*48b0*/  @P1 STG.E desc[UR36][R8.64+0x1e4], R85 ;  /* 0x0001e45508001986 */ /* 0x0001ea000c101924 */
[----:B------:R-:W-:Y:S05]  /*48c0*/  @!P2 BRA `(.L_x_155) ;  /* 0x000000000004a947 */ /* 0x000fea0003800000 */
[----:B------:R4:W5:Y:S02]  /*48d0*/  LDG.E.LTC128B R18, desc[UR36][R6.64+0x1e0] ;  /* 0x0001e02406127981 */ /* 0x000964000c1e1920 */
.L_x_155:
[----:B------:R-:W-:Y:S05]  /*48e0*/  BSYNC B1 ;  /* 0x0000000000017941 */ /* 0x000fea0003800000 */
.L_x_154:
[----:B-----5:R-:W-:Y:S01]  /*48f0*/  FMUL R3, R18, R89 ;  /* 0x0000005912037220 */ /* 0x020fe20000400000 */
[----:B------:R-:W-:Y:S01]  /*4900*/  @P2 IMAD.MOV.U32 R4, RZ, RZ, R10 ;  /* 0x000000ffff042224 */ /* 0x000fe200078e000a */
[----:B------:R-:W-:Y:S01]  /*4910*/  ISETP.GT.AND P0, PT, R0, 0x8, P0 ;  /* 0x000000080000780c */ /* 0x000fe20000704270 */
[----:B------:R-:W-:Y:S02]  /*4920*/  @P2 IMAD.MOV.U32 R5, RZ, RZ, R11 ;  /* 0x000000ffff052224 */ /* 0x000fe400078e000b */
[----:B------:R-:W-:Y:S01]  /*4930*/  FFMA R3, R86, R88, R3 ;  /* 0x0000005856037223 */ /* 0x000fe20000000003 */
[----:B------:R-:W-:Y:S04]  /*4940*/  BSSY B1, `(.L_x_156) ;  /* 0x0000004000017945 */ /* 0x000fe80003800000 */
[----:B------:R0:W-:Y:S05]  /*4950*/  @P2 STG.E desc[UR36][R4.64+0x1e0], R3 ;  /* 0x0001e00304002986 */ /* 0x0001ea000c101924 */
[----:B------:R-:W-:Y:S05]  /*4960*/  @!P0 BRA `(.L_x_157) ;  /* 0x0000000000048947 */ /* 0x000fea0003800000 */
[----:B------:R0:W5:Y:S02]  /*4970*/  LDG.E.LTC128B R18, desc[UR36][R6.64+0x1e4] ;  /* 0x0001e42406127981 */ /* 0x000164000c1e1920 */
.L_x_157:
[----:B------:R-:W-:Y:S05]  /*4980*/  BSYNC B1 ;  /* 0x0000000000017941 */ /* 0x000fea0003800000 */
.L_x_156:
[----:B-----5:R-:W-:-:S04]  /*4990*/  FMUL R18, R18, R89 ;  /* 0x0000005912127220 */ /* 0x020fc80000400000 */
[----:B------:R-:W-:Y:S01]  /*49a0*/  FFMA R87, R87, R88, R18 ;  /* 0x0000005857577223 */ /* 0x000fe20000000012 */
[----:B------:R-:W-:Y:S06]  /*49b0*/  @!P0 BRA `(.L_x_158) ;  /* 0x0000000c00a08947 */ /* 0x000fec0003800000 */
[----:B------:R0:W-:Y:S01]  /*49c0*/  STG.E desc[UR36][R10.64+0x1e4], R87 ;  /* 0x0001e4570a007986 */ /* 0x0001e2000c101924 */
[----:B------:R-:W-:Y:S05]  /*49d0*/  BRA `(.L_x_158) ;  /* 0x0000000c00987947 */ /* 0x000fea0003800000 */
.L_x_33:
[----:B------:R-:W-:Y:S01]  /*49e0*/  ISETP.GT.AND P0, PT, R3, 0x1, PT ;  /* 0x000000010300780c */ /* 0x000fe20003f04270 */
[----:B------:R-:W-:Y:S01]  /*49f0*/  ULDC.64 UR4, c[0x0][0x5c0] ;  /* 0x0001700000047ab9 */ /* 0x000fe20000000a00 */
[-C--:B------:R-:W-:Y:S01]  /*4a00*/  FMUL R9, R24, R88.reuse ;  /* 0x0000005818097220 */ /* 0x080fe20000400000 */
[----:B------:R-:W-:Y:S01]  /*4a10*/  LEA R4, P4, R106, UR4, 0x2 ;  /* 0x000000046a047c11 */ /* 0x000fe2000f8810ff */
[-C--:B------:R-:W-:Y:S01]  /*4a20*/  FMUL R25, R25, R88.reuse ;  /* 0x0000005819197220 */ /* 0x080fe20000400000 */
[----:B------:R-:W-:Y:S01]  /*4a30*/  ISETP.GT.AND P2, PT, R0, RZ, P0 ;  /* 0x000000ff0000720c */ /* 0x000fe20000744270 */
[-C--:B------:R-:W-:Y:S01]  /*4a40*/  FMUL R27, R27, R88.reuse ;  /* 0x000000581b1b7220 */ /* 0x080fe20000400000 */
[----:B------:R-:W-:Y:S01]  /*4a50*/  LEA.HI.X R5, R106, UR5, R115, 0x2, P4 ;  /* 0x000000056a057c11 */ /* 0x000fe2000a0f1473 */
[-C--:B------:R-:W-:Y:S01]  /*4a60*/  FMUL R11, R28, R88.reuse ;  /* 0x000000581c0b7220 */ /* 0x080fe20000400000 */
[----:B------:R-:W-:Y:S01]  /*4a70*/  ISETP.GT.AND P3, PT, R0, 0x8, P3 ;  /* 0x000000080000780c */ /* 0x000fe20001f64270 */
[-C--:B------:R-:W-:Y:S01]  /*4a80*/  FMUL R29, R29, R88.reuse ;  /* 0x000000581d1d7220 */ /* 0x080fe20000400000 */
[----:B------:R-:W-:Y:S01]  /*4a90*/  SHF.L.U64.HI R7, R94, 0x2, R95 ;  /* 0x000000025e077819 */ /* 0x000fe2000001025f */
[----:B------:R0:W-:Y:S01]  /*4aa0*/  @P1 STG.E desc[UR36][R4.64], R9 ;  /* 0x0000000904001986 */ /* 0x0001e2000c101924 */
[----:B------:R-:W-:Y:S01]  /*4ab0*/  ISETP.GT.AND P0, PT, R0, 0x8, P0 ;  /* 0x000000080000780c */ /* 0x000fe20000704270 */
[----:B------:R-:W-:Y:S01]  /*4ac0*/  FMUL R31, R31, R88 ;  /* 0x000000581f1f7220 */ /* 0x000fe20000400000 */
[----:B------:R-:W-:Y:S01]  /*4ad0*/  LEA R6, P1, R94, R4, 0x2 ;  /* 0x000000045e067211 */ /* 0x000fe200078210ff */
[-C--:B------:R-:W-:Y:S01]  /*4ae0*/  FMUL R33, R33, R88.reuse ;  /* 0x0000005821217220 */ /* 0x080fe20000400000 */
[C---:B------:R-:W-:Y:S01]  /*4af0*/  ISETP.GT.AND P5, PT, R3.reuse, 0x8, PT ;  /* 0x000000080300780c */ /* 0x040fe20003fa4270 */
[----:B------:R-:W-:Y:S01]  /*4b00*/  @P2 STG.E desc[UR36][R4.64+0x4], R25 ;  /* 0x0000041904002986 */ /* 0x000fe2000c101924 */
[----:B------:R-:W-:Y:S01]  /*4b10*/  ISETP.GT.AND P4, PT, R3, 0x9, PT ;  /* 0x000000090300780c */ /* 0x000fe20003f84270 */
[----:B------:R-:W-:Y:S01]  /*4b20*/  IMAD.X R7, R7, 0x1, R5, P1 ;  /* 0x0000000107077824 */ /* 0x000fe200008e0605 */
[C---:B------:R-:W-:Y:S01]  /*4b30*/  ISETP.GT.AND P2, PT, R0.reuse, RZ, P5 ;  /* 0x000000ff0000720c */ /* 0x040fe20002f44270 */
[-C--:B------:R-:W-:Y:S01]  /*4b40*/  FMUL R35, R35, R88.reuse ;  /* 0x0000005823237220 */ /* 0x080fe20000400000 */
[----:B------:R-:W-:Y:S01]  /*4b50*/  ISETP.GT.AND P1, PT, R0, RZ, P4 ;  /* 0x000000ff0000720c */ /* 0x000fe20002724270 */
[-C--:B0-----:R-:W-:Y:S01]  /*4b60*/  FMUL R9, R26, R88.reuse ;  /* 0x000000581a097220 */ /* 0x081fe20000400000 */
[C---:B------:R-:W-:Y:S01]  /*4b70*/  ISETP.GT.AND P4, PT, R0.reuse, 0x8, P4 ;  /* 0x000000080000780c */ /* 0x040fe20002784270 */
[-C--:B------:R-:W-:Y:S01]  /*4b80*/  FMUL R37, R37, R88.reuse ;  /* 0x0000005825257220 */ /* 0x080fe20000400000 */
[-C--:B------:R-:W-:Y:S01]  /*4b90*/  FMUL R39, R39, R88.reuse ;  /* 0x0000005827277220 */ /* 0x080fe20000400000 */
[-C--:B------:R-:W-:Y:S01]  /*4ba0*/  FMUL R41, R41, R88.reuse ;  /* 0x0000005829297220 */ /* 0x080fe20000400000 */
[----:B------:R0:W-:Y:S01]  /*4bb0*/  @P3 STG.E desc[UR36][R6.64], R9 ;  /* 0x0000000906003986 */ /* 0x0001e2000c101924 */
[----:B------:R-:W-:Y:S01]  /*4bc0*/  ISETP.GT.AND P3, PT, R3, 0x11, PT ;  /* 0x000000110300780c */ /* 0x000fe20003f64270 */
[-C--:B------:R-:W-:Y:S01]  /*4bd0*/  FMUL R43, R43, R88.reuse ;  /* 0x000000582b2b7220 */ /* 0x080fe20000400000 */
[-C--:B------:R-:W-:Y:S01]  /*4be0*/  FMUL R45, R45, R88.reuse ;  /* 0x000000582d2d7220 */ /* 0x080fe20000400000 */
[----:B------:R-:W-:Y:S01]  /*4bf0*/  @P0 STG.E desc[UR36][R6.64+0x4], R27 ;  /* 0x0000041b06000986 */ /* 0x000fe2000c101924 */
[C---:B------:R-:W-:Y:S01]  /*4c00*/  ISETP.GT.AND P0, PT, R0.reuse, 0x8, P5 ;  /* 0x000000080000780c */ /* 0x040fe20002f04270 */
[-C--:B------:R-:W-:Y:S01]  /*4c10*/  FMUL R47, R47, R88.reuse ;  /* 0x000000582f2f7220 */ /* 0x080fe20000400000 */
[----:B------:R-:W-:Y:S01]  /*4c20*/  ISETP.GT.AND P5, PT, R3, 0x10, PT ;  /* 0x000000100300780c */ /* 0x000fe20003fa4270 */
[----:B------:R1:W-:Y:S01]  /*4c30*/  @P2 STG.E desc[UR36][R4.64+0x20], R11 ;  /* 0x0000200b04002986 */ /* 0x0003e2000c101924 */
[-C--:B------:R-:W-:Y:S01]  /*4c40*/  FMUL R49, R49, R88.reuse ;  /* 0x0000005831317220 */ /* 0x080fe20000400000 */
[-C--:B------:R-:W-:Y:S01]  /*4c50*/  FMUL R51, R51, R88.reuse ;  /* 0x0000005833337220 */ /* 0x080fe20000400000 */
[C---:B------:R-:W-:Y:S01]  /*4c60*/  ISETP.GT.AND P2, PT, R0.reuse, RZ, P5 ;  /* 0x000000ff0000720c */ /* 0x040fe20002f44270 */
[----:B------:R-:W-:Y:S01]  /*4c70*/  @P1 STG.E desc[UR36][R4.64+0x24], R29 ;  /* 0x0000241d04001986 */ /* 0x000fe2000c101924 */
[----:B------:R-:W-:Y:S01]  /*4c80*/  ISETP.GT.AND P1, PT, R0, RZ, P3 ;  /* 0x000000ff0000720c */ /* 0x000fe20001f24270 */
[-C--:B0-----:R-:W-:Y:S01]  /*4c90*/  FMUL R9, R30, R88.reuse ;  /* 0x000000581e097220 */ /* 0x081fe20000400000 */
[----:B------:R-:W-:Y:S01]  /*4ca0*/  ISETP.GT.AND P3, PT, R0, 0x8, P3 ;  /* 0x000000080000780c */ /* 0x000fe20001f64270 */
[-C--:B------:R-:W-:Y:S01]  /*4cb0*/  FMUL R53, R53, R88.reuse ;  /* 0x0000005835357220 */ /* 0x080fe20000400000 */
[-C--:B------:R-:W-:Y:S01]  /*4cc0*/  FMUL R55, R55, R88.reuse ;  /* 0x0000005837377220 */ /* 0x080fe20000400000 */
[-C--:B------:R-:W-:Y:S01]  /*4cd0*/  FMUL R57, R57, R88.reuse ;  /* 0x0000005839397220 */ /* 0x080fe20000400000 */
[----:B------:R0:W-:Y:S01]  /*4ce0*/  @P0 STG.E desc[UR36][R6.64+0x20], R9 ;  /* 0x0000200906000986 */ /* 0x0001e2000c101924 */
[-C--:B-1----:R-:W-:Y:S01]  /*4cf0*/  FMUL R11, R32, R88.reuse ;  /* 0x00000058200b7220 */ /* 0x082fe20000400000 */
[C---:B------:R-:W-:Y:S01]  /*4d00*/  ISETP.GT.AND P0, PT, R0.reuse, 0x8, P5 ;  /* 0x000000080000780c */ /* 0x040fe20002f04270 */
[-C--:B------:R-:W-:Y:S01]  /*4d10*/  FMUL R59, R59, R88.reuse ;  /* 0x000000583b3b7220 */ /* 0x080fe20000400000 */
[----:B------:R-:W-:Y:S01]  /*4d20*/  @P4 STG.E desc[UR36][R6.64+0x24], R31 ;  /* 0x0000241f06004986 */ /* 0x000fe2000c101924 */
[----:B------:R-:W-:Y:S01]  /*4d30*/  ISETP.GT.AND P5, PT, R3, 0x18, PT ;  /* 0x000000180300780c */ /* 0x000fe20003fa4270 */
[-C--:B------:R-:W-:Y:S01]  /*4d40*/  FMUL R61, R61, R88.reuse ;  /* 0x000000583d3d7220 */ /* 0x080fe20000400000 */
[----:B------:R-:W-:Y:S01]  /*4d50*/  ISETP.GT.AND P4, PT, R3, 0x19, PT ;  /* 0x000000190300780c */ /* 0x000fe20003f84270 */
[----:B------:R1:W-:Y:S01]  /*4d60*/  @P2 STG.E desc[UR36][R4.64+0x40], R11 ;  /* 0x0000400b04002986 */ /* 0x0003e2000c101924 */
[C---:B------:R-:W-:Y:S01]  /*4d70*/  ISETP.GT.AND P2, PT, R0.reuse, RZ, P5 ;  /* 0x000000ff0000720c */ /* 0x040fe20002f44270 */
[-C--:B------:R-:W-:Y:S01]  /*4d80*/  FMUL R63, R63, R88.reuse ;  /* 0x000000583f3f7220 */ /* 0x080fe20000400000 */
[-C--:B------:R-:W-:Y:S01]  /*4d90*/  FMUL R65, R65, R88.reuse ;  /* 0x0000005841417220 */ /* 0x080fe20000400000 */
        /* <DEDUP_REMOVED lines=28> */
[----:B------:R-:W-:Y:S01]  /*4f60*/  ISETP.GT.AND P0, PT, R0, 0x8, P5 ;  /* 0x000000080000780c */ /* 0x000fe20002f04270 */
[----:B------:R-:W-:Y:S01]  /*4f70*/  FMUL R87, R87, R88 ;  /* 0x0000005857577220 */ /* 0x000fe20000400000 */
[----:B------:R-:W-:Y:S01]  /*4f80*/  @P4 STG.E desc[UR36][R6.64+0x64], R39 ;  /* 0x0000642706004986 */ /* 0x000fe2000c101924 */
[----:B------:R-:W-:-:S02]  /*4f90*/  ISETP.GT.AND P5, PT, R3, 0x28, PT ;  /* 0x000000280300780c */ /* 0x000fc40003fa4270 */
[----:B------:R-:W-:Y:S01]  /*4fa0*/  ISETP.GT.AND P4, PT, R3, 0x29, PT ;  /* 0x000000290300780c */ /* 0x000fe20003f84270 */
[----:B------:R1:W-:Y:S01]  /*4fb0*/  @P2 STG.E desc[UR36][R4.64+0x80], R11 ;  /* 0x0000800b04002986 */ /* 0x0003e2000c101924 */
[----:B------:R-:W-:-:S03]  /*4fc0*/  ISETP.GT.AND P2, PT, R0, RZ, P5 ;  /* 0x000000ff0000720c */ /* 0x000fc60002f44270 */
[----:B------:R-:W-:Y:S01]  /*4fd0*/  @P1 STG.E desc[UR36][R4.64+0x84], R41 ;  /* 0x0000842904001986 */ /* 0x000fe2000c101924 */
[----:B------:R-:W-:Y:S01]  /*4fe0*/  ISETP.GT.AND P1, PT, R0, RZ, P4 ;  /* 0x000000ff0000720c */ /* 0x000fe20002724270 */
[----:B0-----:R-:W-:Y:S01]  /*4ff0*/  FMUL R9, R42, R88 ;  /* 0x000000582a097220 */ /* 0x001fe20000400000 */
[----:B------:R-:W-:-:S04]  /*5000*/  ISETP.GT.AND P4, PT, R0, 0x8, P4 ;  /* 0x000000080000780c */ /* 0x000fc80002784270 */
[----:B------:R0:W-:Y:S01]  /*5010*/  @P0 STG.E desc[UR36][R6.64+0x80], R9 ;  /* 0x0000800906000986 */ /* 0x0001e2000c101924 */
[----:B-1----:R-:W-:Y:S01]  /*5020*/  FMUL R11, R44, R88 ;  /* 0x000000582c0b7220 */ /* 0x002fe20000400000 */
[C---:B------:R-:W-:Y:S02]  /*5030*/  ISETP.GT.AND P0, PT, R0.reuse, 0x8, P5 ;  /* 0x000000080000780c */ /* 0x040fe40002f04270 */
[----:B------:R-:W-:Y:S01]  /*5040*/  @P3 STG.E desc[UR36][R6.64+0x84], R43 ;  /* 0x0000842b06003986 */ /* 0x000fe2000c101924 */
[C---:B------:R-:W-:Y:S02]  /*5050*/  ISETP.GT.AND P5, PT, R3.reuse, 0x30, PT ;  /* 0x000000300300780c */ /* 0x040fe40003fa4270 */
        /* <DEDUP_REMOVED lines=21> */
[----:B------:R-:W-:Y:S02]  /*51b0*/  ISETP.GT.AND P0, PT, R0, 0x8, P5 ;  /* 0x000000080000780c */ /* 0x000fe40002f04270 */
[----:B------:R-:W-:Y:S01]  /*51c0*/  @P3 STG.E desc[UR36][R6.64+0xc4], R51 ;  /* 0x0000c43306003986 */ /* 0x000fe2000c101924 */
[----:B------:R-:W-:-:S03]  /*51d0*/  ISETP.GT.AND P5, PT, R3, 0x40, PT ;  /* 0x000000400300780c */ /* 0x000fc60003fa4270 */
[----:B------:R1:W-:Y:S01]  /*51e0*/  @P2 STG.E desc[UR36][R4.64+0xe0], R11 ;  /* 0x0000e00b04002986 */ /* 0x0003e2000c101924 */
[----:B------:R-:W-:-:S03]  /*51f0*/  ISETP.GT.AND P3, PT, R0, RZ, P5 ;  /* 0x000000ff0000720c */ /* 0x000fc60002f64270 */
[----:B------:R-:W-:Y:S01]  /*5200*/  @P1 STG.E desc[UR36][R4.64+0xe4], R53 ;  /* 0x0000e43504001986 */ /* 0x000fe2000c101924 */
[----:B------:R-:W-:Y:S01]  /*5210*/  ISETP.GT.AND P1, PT, R3, 0x41, PT ;  /* 0x000000410300780c */ /* 0x000fe20003f24270 */
[----:B0-----:R-:W-:-:S03]  /*5220*/  FMUL R9, R54, R88 ;  /* 0x0000005836097220 */ /* 0x001fc60000400000 */
[----:B------:R-:W-:Y:S02]  /*5230*/  ISETP.GT.AND P2, PT, R0, RZ, P1 ;  /* 0x000000ff0000720c */ /* 0x000fe40000f44270 */
[----:B------:R0:W-:Y:S01]  /*5240*/  @P0 STG.E desc[UR36][R6.64+0xe0], R9 ;  /* 0x0000e00906000986 */ /* 0x0001e2000c101924 */
[-C--:B-1----:R-:W-:Y:S01]  /*5250*/  FMUL R11, R56, R88.reuse ;  /* 0x00000058380b7220 */ /* 0x082fe20000400000 */
[C---:B------:R-:W-:Y:S02]  /*5260*/  ISETP.GT.AND P0, PT, R0.reuse, 0x8, P5 ;  /* 0x000000080000780c */ /* 0x040fe40002f04270 */
[----:B------:R-:W-:Y:S01]  /*5270*/  @P4 STG.E desc[UR36][R6.64+0xe4], R55 ;  /* 0x0000e43706004986 */ /* 0x000fe2000c101924 */
[C---:B------:R-:W-:Y:S02]  /*5280*/  ISETP.GT.AND P1, PT, R0.reuse, 0x8, P1 ;  /* 0x000000080000780c */ /* 0x040fe40000f24270 */
[C---:B------:R-:W-:Y:S01]  /*5290*/  ISETP.GT.AND P5, PT, R3.reuse, 0x48, PT ;  /* 0x000000480300780c */ /* 0x040fe20003fa4270 */
[----:B------:R1:W-:Y:S03]  /*52a0*/  @P3 STG.E desc[UR36][R4.64+0x100], R11 ;  /* 0x0001000b04003986 */ /* 0x0003e6000c101924 */
[----:B------:R-:W-:Y:S01]  /*52b0*/  ISETP.GT.AND P4, PT, R0, RZ, P5 ;  /* 0x000000ff0000720c */ /* 0x000fe20002f84270 */
[----:B------:R-:W-:Y:S01]  /*52c0*/  @P2 STG.E desc[UR36][R4.64+0x104], R57 ;  /* 0x0001043904002986 */ /* 0x000fe2000c101924 */
[----:B------:R-:W-:Y:S01]  /*52d0*/  ISETP.GT.AND P2, PT, R3, 0x49, PT ;  /* 0x000000490300780c */ /* 0x000fe20003f44270 */
[----:B0-----:R-:W-:-:S03]  /*52e0*/  FMUL R9, R58, R88 ;  /* 0x000000583a097220 */ /* 0x001fc60000400000 */
[----:B------:R-:W-:Y:S02]  /*52f0*/  ISETP.GT.AND P3, PT, R0, RZ, P2 ;  /* 0x000000ff0000720c */ /* 0x000fe40001764270 */
[----:B------:R0:W-:Y:S01]  /*5300*/  @P0 STG.E desc[UR36][R6.64+0x100], R9 ;  /* 0x0001000906000986 */ /* 0x0001e2000c101924 */
[----:B-1----:R-:W-:Y:S01]  /*5310*/  FMUL R11, R60, R88 ;  /* 0x000000583c0b7220 */ /* 0x002fe20000400000 */
[C---:B------:R-:W-:Y:S02]  /*5320*/  ISETP.GT.AND P2, PT, R0.reuse, 0x8, P2 ;  /* 0x000000080000780c */ /* 0x040fe40001744270 */
[----:B------:R-:W-:Y:S01]  /*5330*/  @P1 STG.E desc[UR36][R6.64+0x104], R59 ;  /* 0x0001043b06001986 */ /* 0x000fe2000c101924 */
[----:B------:R-:W-:Y:S02]  /*5340*/  ISETP.GT.AND P1, PT, R0, 0x8, P5 ;  /* 0x000000080000780c */ /* 0x000fe40002f24270 */
[C---:B------:R-:W-:Y:S01]  /*5350*/  ISETP.GT.AND P5, PT, R3.reuse, 0x50, PT ;  /* 0x000000500300780c */ /* 0x040fe20003fa4270 */
[----:B------:R1:W-:Y:S01]  /*5360*/  @P4 STG.E desc[UR36][R4.64+0x120], R11 ;  /* 0x0001200b04004986 */ /* 0x0003e2000c101924 */
[----:B------:R-:W-:-:S03]  /*5370*/  ISETP.GT.AND P0, PT, R3, 0x51, PT ;  /* 0x000000510300780c */ /* 0x000fc60003f04270 */
[----:B------:R-:W-:Y:S01]  /*5380*/  @P3 STG.E desc[UR36][R4.64+0x124], R61 ;  /* 0x0001243d04003986 */ /* 0x000fe2000c101924 */
[----:B------:R-:W-:Y:S01]  /*5390*/  ISETP.GT.AND P3, PT, R0, RZ, P5 ;  /* 0x000000ff0000720c */ /* 0x000fe20002f64270 */
[-C--:B0-----:R-:W-:Y:S01]  /*53a0*/  FMUL R9, R62, R88.reuse ;  /* 0x000000583e097220 */ /* 0x081fe20000400000 */
[C---:B------:R-:W-:Y:S02]  /*53b0*/  ISETP.GT.AND P4, PT, R0.reuse, RZ, P0 ;  /* 0x000000ff0000720c */ /* 0x040fe40000784270 */
[----:B------:R-:W-:Y:S02]  /*53c0*/  ISETP.GT.AND P0, PT, R0, 0x8, P0 ;  /* 0x000000080000780c */ /* 0x000fe40000704270 */
[----:B------:R0:W-:Y:S01]  /*53d0*/  @P1 STG.E desc[UR36][R6.64+0x120], R9 ;  /* 0x0001200906001986 */ /* 0x0001e2000c101924 */
[----:B-1----:R-:W-:Y:S01]  /*53e0*/  FMUL R11, R64, R88 ;  /* 0x00000058400b7220 */ /* 0x002fe20000400000 */
[----:B------:R-:W-:Y:S02]  /*53f0*/  ISETP.GT.AND P1, PT, R0, 0x8, P5 ;  /* 0x000000080000780c */ /* 0x000fe40002f24270 */
[----:B------:R-:W-:Y:S01]  /*5400*/  @P2 STG.E desc[UR36][R6.64+0x124], R63 ;  /* 0x0001243f06002986 */ /* 0x000fe2000c101924 */
[----:B------:R-:W-:-:S03]  /*5410*/  ISETP.GT.AND P2, PT, R3, 0x58, PT ;  /* 0x000000580300780c */ /* 0x000fc60003f44270 */
[----:B------:R1:W-:Y:S01]  /*5420*/  @P3 STG.E desc[UR36][R4.64+0x140], R11 ;  /* 0x0001400b04003986 */ /* 0x0003e2000c101924 */
[C---:B------:R-:W-:Y:S02]  /*5430*/  ISETP.GT.AND P3, PT, R3.reuse, 0x59, PT ;  /* 0x000000590300780c */ /* 0x040fe40003f64270 */
[C---:B------:R-:W-:Y:S01]  /*5440*/  ISETP.GT.AND P5, PT, R0.reuse, RZ, P2 ;  /* 0x000000ff0000720c */ /* 0x040fe200017a4270 */
[----:B------:R-:W-:Y:S01]  /*5450*/  @P4 STG.E desc[UR36][R4.64+0x144], R65 ;  /* 0x0001444104004986 */ /* 0x000fe2000c101924 */
[----:B------:R-:W-:Y:S01]  /*5460*/  ISETP.GT.AND P4, PT, R0, RZ, P3 ;  /* 0x000000ff0000720c */ /* 0x000fe20001f84270 */
[-C--:B0-----:R-:W-:Y:S01]  /*5470*/  FMUL R9, R66, R88.reuse ;  /* 0x0000005842097220 */ /* 0x081fe20000400000 */
[C---:B------:R-:W-:Y:S02]  /*5480*/  ISETP.GT.AND P2, PT, R0.reuse, 0x8, P2 ;  /* 0x000000080000780c */ /* 0x040fe40001744270 */
[----:B------:R-:W-:Y:S02]  /*5490*/  ISETP.GT.AND P3, PT, R0, 0x8, P3 ;  /* 0x000000080000780c */ /* 0x000fe40001f64270 */
[----:B------:R0:W-:Y:S01]  /*54a0*/  @P1 STG.E desc[UR36][R6.64+0x140], R9 ;  /* 0x0001400906001986 */ /* 0x0001e2000c101924 */
[----:B-1----:R-:W-:Y:S01]  /*54b0*/  FMUL R11, R68, R88 ;  /* 0x00000058440b7220 */ /* 0x002fe20000400000 */
[----:B------:R-:W-:-:S02]  /*54c0*/  ISETP.GT.AND P1, PT, R3, 0x61, PT ;  /* 0x000000610300780c */ /* 0x000fc40003f24270 */
[----:B------:R-:W-:Y:S01]  /*54d0*/  @P0 STG.E desc[UR36][R6.64+0x144], R67 ;  /* 0x0001444306000986 */ /* 0x000fe2000c101924 */
[----:B------:R-:W-:-:S03]  /*54e0*/  ISETP.GT.AND P0, PT, R3, 0x60, PT ;  /* 0x000000600300780c */ /* 0x000fc60003f04270 */
[----:B------:R1:W-:Y:S01]  /*54f0*/  @P5 STG.E desc[UR36][R4.64+0x160], R11 ;  /* 0x0001600b04005986 */ /* 0x0003e2000c101924 */
[C---:B------:R-:W-:Y:S02]  /*5500*/  ISETP.GT.AND P5, PT, R0.reuse, RZ, P0 ;  /* 0x000000ff0000720c */ /* 0x040fe400007a4270 */
[C---:B------:R-:W-:Y:S01]  /*5510*/  ISETP.GT.AND P0, PT, R0.reuse, 0x8, P0 ;  /* 0x000000080000780c */ /* 0x040fe20000704270 */
[----:B------:R-:W-:Y:S01]  /*5520*/  @P4 STG.E desc[UR36][R4.64+0x164], R69 ;  /* 0x0001644504004986 */ /* 0x000fe2000c101924 */
[----:B------:R-:W-:Y:S01]  /*5530*/  ISETP.GT.AND P4, PT, R0, RZ, P1 ;  /* 0x000000ff0000720c */ /* 0x000fe20000f84270 */
[----:B0-----:R-:W-:Y:S01]  /*5540*/  FMUL R9, R70, R88 ;  /* 0x0000005846097220 */ /* 0x001fe20000400000 */
[----:B------:R-:W-:-:S04]  /*5550*/  ISETP.GT.AND P1, PT, R0, 0x8, P1 ;  /* 0x000000080000780c */ /* 0x000fc80000f24270 */
[----:B------:R0:W-:Y:S01]  /*5560*/  @P2 STG.E desc[UR36][R6.64+0x160], R9 ;  /* 0x0001600906002986 */ /* 0x0001e2000c101924 */
[----:B-1----:R-:W-:Y:S01]  /*5570*/  FMUL R11, R72, R88 ;  /* 0x00000058480b7220 */ /* 0x002fe20000400000 */
[C---:B------:R-:W-:Y:S02]  /*5580*/  ISETP.GT.AND P2, PT, R3.reuse, 0x68, PT ;  /* 0x000000680300780c */ /* 0x040fe40003f44270 */
        /* <DEDUP_REMOVED lines=22> */
[-C--:B-1----:R-:W-:Y:S01]  /*56f0*/  FMUL R11, R80, R88.reuse ;  /* 0x00000058500b7220 */ /* 0x082fe20000400000 */
[C---:B------:R-:W-:Y:S02]  /*5700*/  ISETP.GT.AND P2, PT, R3.reuse, 0x78, PT ;  /* 0x000000780300780c */ /* 0x040fe40003f44270 */
[----:B------:R-:W-:Y:S01]  /*5710*/  @P3 STG.E desc[UR36][R6.64+0x1a4], R79 ;  /* 0x0001a44f06003986 */ /* 0x000fe2000c101924 */
[----:B------:R-:W-:Y:S01]  /*5720*/  ISETP.GT.AND P3, PT, R3, 0x79, PT ;  /* 0x000000790300780c */ /* 0x000fe20003f64270 */
[-C--:B------:R-:W-:Y:S02]  /*5730*/  FMUL R3, R82, R88.reuse ;  /* 0x0000005852037220 */ /* 0x080fe40000400000 */
[----:B------:R1:W-:Y:S01]  /*5740*/  @P5 STG.E desc[UR36][R4.64+0x1c0], R11 ;  /* 0x0001c00b04005986 */ /* 0x0003e2000c101924 */
[C---:B------:R-:W-:Y:S02]  /*5750*/  ISETP.GT.AND P5, PT, R0.reuse, RZ, P3 ;  /* 0x000000ff0000720c */ /* 0x040fe40001fa4270 */
[C---:B------:R-:W-:Y:S01]  /*5760*/  ISETP.GT.AND P3, PT, R0.reuse, 0x8, P3 ;  /* 0x000000080000780c */ /* 0x040fe20001f64270 */
[----:B------:R-:W-:Y:S01]  /*5770*/  @P4 STG.E desc[UR36][R4.64+0x1c4], R81 ;  /* 0x0001c45104004986 */ /* 0x000fe2000c101924 */
[----:B------:R-:W-:Y:S01]  /*5780*/  ISETP.GT.AND P4, PT, R0, RZ, P2 ;  /* 0x000000ff0000720c */ /* 0x000fe20001784270 */
[-C--:B0-----:R-:W-:Y:S01]  /*5790*/  FMUL R9, R84, R88.reuse ;  /* 0x0000005854097220 */ /* 0x081fe20000400000 */
[----:B------:R-:W-:Y:S01]  /*57a0*/  ISETP.GT.AND P2, PT, R0, 0x8, P2 ;  /* 0x000000080000780c */ /* 0x000fe20001744270 */
[----:B------:R-:W-:Y:S04]  /*57b0*/  @P0 STG.E desc[UR36][R6.64+0x1c0], R3 ;  /* 0x0001c00306000986 */ /* 0x000fe8000c101924 */
[----:B------:R-:W-:Y:S01]  /*57c0*/  @P1 STG.E desc[UR36][R6.64+0x1c4], R83 ;  /* 0x0001c45306001986 */ /* 0x000fe2000c101924 */
[----:B-1----:R-:W-:-:S05]  /*57d0*/  FMUL R11, R86, R88 ;  /* 0x00000058560b7220 */ /* 0x002fca0000400000 */
[----:B------:R-:W-:Y:S04]  /*57e0*/  @P4 STG.E desc[UR36][R4.64+0x1e0], R9 ;  /* 0x0001e00904004986 */ /* 0x000fe8000c101924 */
[----:B------:R0:W-:Y:S02]  /*57f0*/  @P5 STG.E desc[UR36][R4.64+0x1e4], R85 ;  /* 0x0001e45504005986 */ /* 0x0001e4000c101924 */
[----:B0-----:R-:W-:Y:S02]  /*5800*/  @P2 IMAD.MOV.U32 R4, RZ, RZ, R6 ;  /* 0x000000ffff042224 */ /* 0x001fe400078e0006 */
[----:B------:R-:W-:-:S05]  /*5810*/  @P2 IMAD.MOV.U32 R5, RZ, RZ, R7 ;  /* 0x000000ffff052224 */ /* 0x000fca00078e0007 */
[----:B------:R0:W-:Y:S04]  /*5820*/  @P2 STG.E desc[UR36][R4.64+0x1e0], R11 ;  /* 0x0001e00b04002986 */ /* 0x0001e8000c101924 */
[----:B------:R0:W-:Y:S02]  /*5830*/  @P3 STG.E desc[UR36][R6.64+0x1e4], R87 ;  /* 0x0001e45706003986 */ /* 0x0001e4000c101924 */
.L_x_158:
[----:B------:R-:W-:Y:S05]  /*5840*/  BSYNC B0 ;  /* 0x0000000000007941 */ /* 0x000fea0003800000 */
.L_x_32:
[----:B0-----:R-:W2:Y:S01]  /*5850*/  LDL.64 R4, [R1] ;  /* 0x0000000001047983 */ /* 0x001ea20000100a00 */
[----:B------:R-:W-:Y:S01]  /*5860*/  ULDC.64 UR4, c[0x0][0x650] ;  /* 0x0001940000047ab9 */ /* 0x000fe20000000a00 */
[----:B------:R-:W-:Y:S02]  /*5870*/  IMAD.U32 R0, RZ, RZ, UR44 ;  /* 0x0000002cff007e24 */ /* 0x000fe4000f8e00ff */
[----:B------:R-:W-:Y:S02]  /*5880*/  IMAD.MOV.U32 R22, RZ, RZ, -0x1 ;  /* 0xffffffffff167424 */ /* 0x000fe400078e00ff */
[----:B------:R0:W-:Y:S01]  /*5890*/  SYNCS.ARRIVE.TRANS64.A1T0 RZ, [R0+UR46], RZ ;  /* 0x000000ff00ff79a7 */ /* 0x0001e2000810002e */
[----:B------:R-:W-:Y:S02]  /*58a0*/  IMAD.MOV.U32 R18, RZ, RZ, -0x1 ;  /* 0xffffffffff127424 */ /* 0x000fe400078e00ff */
[----:B------:R-:W-:Y:S01]  /*58b0*/  IMAD.MOV.U32 R19, RZ, RZ, -0x1 ;  /* 0xffffffffff137424 */ /* 0x000fe200078e00ff */
[----:B0-----:R-:W-:-:S02]  /*58c0*/  PRMT R0, RZ, 0x7610, R0 ;  /* 0x00007610ff007816 */ /* 0x001fc40000000000 */
[----:B--2---:R-:W-:-:S05]  /*58d0*/  LEA R16, P0, R4, R16, 0x1 ;  /* 0x0000001004107211 */ /* 0x004fca00078008ff */
[----:B------:R-:W-:Y:S01]  /*58e0*/  IMAD.X R17, R98, 0x1, R17, P0 ;  /* 0x0000000162117824 */ /* 0x000fe200000e0611 */
[----:B------:R-:W-:-:S04]  /*58f0*/  ISETP.GE.U32.AND P0, PT, R16, UR4, PT ;  /* 0x0000000410007c0c */ /* 0x000fc8000bf06070 */
[----:B------:R-:W-:-:S13]  /*5900*/  ISETP.GE.U32.AND.EX P0, PT, R17, UR5, PT, P0 ;  /* 0x0000000511007c0c */ /* 0x000fda000bf06100 */
[----:B------:R-:W-:Y:S05]  /*5910*/  @P0 BRA `(.L_x_159) ;  /* 0x00000004004c0947 */ /* 0x000fea0003800000 */
[----:B-1-3--:R-:W0:Y:S01]  /*5920*/  LDC.64 R10, c[0x0][0x628] ;  /* 0x00018a00ff0a7b82 */ /* 0x00ae220000000a00 */
[----:B------:R-:W1:Y:S01]  /*5930*/  S2R R12, SR_CTAID.X ;  /* 0x00000000000c7919 */ /* 0x000e620000002500 */
[----:B------:R-:W-:Y:S02]  /*5940*/  IMAD.MOV.U32 R8, RZ, RZ, R16 ;  /* 0x000000ffff087224 */ /* 0x000fe400078e0010 */
[----:B------:R-:W-:Y:S01]  /*5950*/  IMAD.MOV.U32 R9, RZ, RZ, R17 ;  /* 0x000000ffff097224 */ /* 0x000fe200078e0011 */
[----:B------:R-:W2:Y:S03]  /*5960*/  S2R R18, SR_CTAID.Y ;  /* 0x0000000000127919 */ /* 0x000ea60000002600 */
[----:B------:R-:W3:Y:S08]  /*5970*/  LDC R0, c[0x0][0x630] ;  /* 0x00018c00ff007b82 */ /* 0x000ef00000000800 */
[----:B------:R-:W1:Y:S01]  /*5980*/  LDC.64 R14, c[0x0][0x620] ;  /* 0x00018800ff0e7b82 */ /* 0x000e620000000a00 */
[----:B0-----:R-:W-:-:S04]  /*5990*/  ISETP.NE.U32.AND P0, PT, R10, RZ, PT ;  /* 0x000000ff0a00720c */ /* 0x001fc80003f05070 */
[----:B------:R-:W-:-:S13]  /*59a0*/  ISETP.NE.AND.EX P0, PT, R11, RZ, PT, P0 ;  /* 0x000000ff0b00720c */ /* 0x000fda0003f05300 */
[----:B-123--:R-:W-:Y:S05]  /*59b0*/  @!P0 BRA `(.L_x_160) ;  /* 0x0000000000288947 */ /* 0x00efea0003800000 */
[----:B------:R-:W0:Y:S02]  /*59c0*/  LDC R3, c[0x0][0x634] ;  /* 0x00018d00ff037b82 */ /* 0x000e240000000800 */
[----:B0-----:R-:W-:-:S05]  /*59d0*/  IADD3 R3, P0, R16, R3, RZ ;  /* 0x0000000310037210 */ /* 0x001fca0007f1e0ff */
[----:B------:R-:W-:-:S04]  /*59e0*/  IMAD.X R13, RZ, RZ, R17, P0 ;  /* 0x000000ffff0d7224 */ /* 0x000fc800000e0611 */
[----:B------:R-:W-:-:S04]  /*59f0*/  IMAD.WIDE.U32 R4, R13, R10, RZ ;  /* 0x0000000a0d047225 */ /* 0x000fc800078e00ff */
[----:B----4-:R-:W-:-:S04]  /*5a00*/  IMAD.WIDE.U32 R6, P0, R3, R11, R4 ;  /* 0x0000000b03067225 */ /* 0x010fc80007800004 */
[----:B------:R-:W-:-:S04]  /*5a10*/  IMAD.WIDE.U32 R4, R3, R10, RZ ;  /* 0x0000000a03047225 */ /* 0x000fc800078e00ff */
[----:B------:R-:W-:Y:S01]  /*5a20*/  IMAD.X R9, RZ, RZ, RZ, P0 ;  /* 0x000000ffff097224 */ /* 0x000fe200000e06ff */
[----:B------:R-:W-:Y:S01]  /*5a30*/  IADD3 RZ, P0, R5, R6, RZ ;  /* 0x0000000605ff7210 */ /* 0x000fe20007f1e0ff */
[----:B------:R-:W-:-:S04]  /*5a40*/  IMAD.MOV.U32 R8, RZ, RZ, R7 ;  /* 0x000000ffff087224 */ /* 0x000fc800078e0007 */
[----:B------:R-:W-:-:S08]  /*5a50*/  IMAD.WIDE.U32.X R8, R13, R11, R8, P0 ;  /* 0x0000000b0d087225 */ /* 0x000fd000000e0408 */
.L_x_160:
[-CC-:B------:R-:W-:Y:S01]  /*5a60*/  SHF.R.U64 R19, R8, R0.reuse, R9.reuse ;  /* 0x0000000008137219 */ /* 0x180fe20000001209 */
[----:B------:R-:W0:Y:S01]  /*5a70*/  LDC.64 R24, c[0x0][0x640] ;  /* 0x00019000ff187b82 */ /* 0x000e220000000a00 */
[----:B------:R-:W-:Y:S01]  /*5a80*/  SHF.R.U32.HI R0, RZ, R0, R9 ;  /* 0x00000000ff007219 */ /* 0x000fe20000011609 */
[----:B------:R-:W-:Y:S01]  /*5a90*/  ULDC UR4, c[0x0][0x150] ;  /* 0x0000540000047ab9 */ /* 0x000fe20000000800 */
[----:B------:R-:W-:Y:S02]  /*5aa0*/  IADD3 R3, P0, RZ, -R19, RZ ;  /* 0x80000013ff037210 */ /* 0x000fe40007f1e0ff */
[----:B----4-:R-:W-:-:S03]  /*5ab0*/  I2FP.F32.U32 R7, R12 ;  /* 0x0000000c00077245 */ /* 0x010fc60000201000 */
[----:B------:R-:W1:Y:S01]  /*5ac0*/  LDC R6, c[0x0][0x618] ;  /* 0x00018600ff067b82 */ /* 0x000e620000000800 */
[----:B------:R-:W-:Y:S02]  /*5ad0*/  IMAD.X R5, RZ, RZ, ~R0, P0 ;  /* 0x000000ffff057224 */ /* 0x000fe400000e0e00 */
[----:B------:R-:W-:Y:S01]  /*5ae0*/  FMUL R7, R7, UR4 ;  /* 0x0000000407077c20 */ /* 0x000fe20008400000 */
[----:B------:R-:W-:Y:S01]  /*5af0*/  ULDC UR4, c[0x0][0x154] ;  /* 0x0000550000047ab9 */ /* 0x000fe20000000800 */
[-C--:B------:R-:W-:Y:S02]  /*5b00*/  IMAD R0, R5, R14.reuse, RZ ;  /* 0x0000000e05007224 */ /* 0x080fe400078e02ff */
[C---:B------:R-:W-:Y:S01]  /*5b10*/  IMAD.WIDE.U32 R4, R3.reuse, R14, R16 ;  /* 0x0000000e03047225 */ /* 0x040fe200078e0010 */
[----:B------:R-:W2:Y:S01]  /*5b20*/  LDC R8, c[0x0][0x608] ;  /* 0x00018200ff087b82 */ /* 0x000ea20000000800 */
[----:B------:R-:W3:Y:S02]  /*5b30*/  F2I.U32.TRUNC.NTZ R7, R7 ;  /* 0x0000000700077305 */ /* 0x000ee4000020f000 */
[----:B------:R-:W-:Y:S01]  /*5b40*/  IMAD R3, R3, R15, R0 ;  /* 0x0000000f03037224 */ /* 0x000fe200078e0200 */
[----:B------:R-:W-:-:S03]  /*5b50*/  I2FP.F32.U32 R0, R18 ;  /* 0x0000001200007245 */ /* 0x000fc60000201000 */
[----:B------:R-:W-:Y:S01]  /*5b60*/  IMAD.IADD R3, R5, 0x1, R3 ;  /* 0x0000000105037824 */ /* 0x000fe200078e0203 */
[----:B------:R-:W4:Y:S01]  /*5b70*/  LDC R11, c[0x0][0x658] ;  /* 0x00019600ff0b7b82 */ /* 0x000f220000000800 */
[----:B0-----:R-:W-:-:S04]  /*5b80*/  ISETP.NE.U32.AND P0, PT, R24, RZ, PT ;  /* 0x000000ff1800720c */ /* 0x001fc80003f05070 */
[----:B------:R-:W-:-:S03]  /*5b90*/  ISETP.NE.AND.EX P0, PT, R25, RZ, PT, P0 ;  /* 0x000000ff1900720c */ /* 0x000fc60003f05300 */
[----:B------:R-:W0:Y:S01]  /*5ba0*/  LDC R9, c[0x0][0x144] ;  /* 0x00005100ff097b82 */ /* 0x000e220000000800 */
[-C--:B-1----:R-:W-:Y:S01]  /*5bb0*/  SHF.R.U64 R10, R4, R6.reuse, R3 ;  /* 0x00000006040a7219 */ /* 0x082fe20000001203 */
[----:B---3--:R-:W-:Y:S01]  /*5bc0*/  IMAD.MOV R7, RZ, RZ, -R7 ;  /* 0x000000ffff077224 */ /* 0x008fe200078e0a07 */
[----:B------:R-:W-:Y:S01]  /*5bd0*/  SHF.R.U32.HI R3, RZ, R6, R3 ;  /* 0x00000006ff037219 */ /* 0x000fe20000011603 */
[----:B------:R-:W-:-:S04]  /*5be0*/  FMUL R6, R0, UR4 ;  /* 0x0000000400067c20 */ /* 0x000fc80008400000 */
[----:B------:R-:W1:Y:S01]  /*5bf0*/  LDC R21, c[0x0][0x148] ;  /* 0x00005200ff157b82 */ /* 0x000e620000000800 */
[----:B------:R3:W0:Y:S01]  /*5c00*/  F2I.U32.TRUNC.NTZ R14, R6 ;  /* 0x00000006000e7305 */ /* 0x000622000020f000 */
[-CC-:B--2---:R-:W-:Y:S02]  /*5c10*/  SHF.R.U64 R13, R10, R8.reuse, R3.reuse ;  /* 0x000000080a0d7219 */ /* 0x184fe40000001203 */
[----:B------:R-:W-:-:S04]  /*5c20*/  SHF.R.U32.HI R0, RZ, R8, R3 ;  /* 0x00000008ff007219 */ /* 0x000fc80000011603 */
[----:B------:R-:W2:Y:S01]  /*5c30*/  LDC R20, c[0x0][0x648] ;  /* 0x00019200ff147b82 */ /* 0x000ea20000000800 */
[-CC-:B----4-:R-:W-:Y:S02]  /*5c40*/  SHF.R.U64 R15, R13, R11.reuse, R0.reuse ;  /* 0x0000000b0d0f7219 */ /* 0x190fe40000001200 */
[----:B------:R-:W-:-:S03]  /*5c50*/  SHF.R.U32.HI R5, RZ, R11, R0 ;  /* 0x0000000bff057219 */ /* 0x000fc60000011600 */
[----:B------:R-:W-:Y:S02]  /*5c60*/  IMAD.MOV.U32 R4, RZ, RZ, R15 ;  /* 0x000000ffff047224 */ /* 0x000fe400078e000f */
[----:B------:R-:W4:Y:S01]  /*5c70*/  LDC R26, c[0x0][0x638] ;  /* 0x00018e00ff1a7b82 */ /* 0x000f220000000800 */
[----:B0-----:R-:W-:-:S07]  /*5c80*/  IMAD R22, R9, R7, R12 ;  /* 0x0000000709167224 */ /* 0x001fce00078e020c */
[----:B------:R-:W0:Y:S08]  /*5c90*/  LDC R27, c[0x0][0x610] ;  /* 0x00018400ff1b7b82 */ /* 0x000e300000000800 */
[----:B------:R-:W0:Y:S01]  /*5ca0*/  LDC R28, c[0x0][0x600] ;  /* 0x00018000ff1c7b82 */ /* 0x000e220000000800 */
[----:B-123--:R-:W-:Y:S05]  /*5cb0*/  @!P0 BRA `(.L_x_161) ;  /* 0x0000000000288947 */ /* 0x00efea0003800000 */
[----:B------:R-:W1:Y:S02]  /*5cc0*/  LDC R0, c[0x0][0x64c] ;  /* 0x00019300ff007b82 */ /* 0x000e640000000800 */
[----:B-1----:R-:W-:-:S05]  /*5cd0*/  IADD3 R3, P0, R15, R0, RZ ;  /* 0x000000000f037210 */ /* 0x002fca0007f1e0ff */
        /* <DEDUP_REMOVED lines=8> */
.L_x_161:
[----:B------:R-:W-:Y:S01]  /*5d60*/  ISETP.NE.AND P0, PT, R2, 0x1, PT ;  /* 0x000000010200780c */ /* 0x000fe20003f05270 */
[----:B------:R-:W-:Y:S01]  /*5d70*/  IMAD.MOV R14, RZ, RZ, -R14 ;  /* 0x000000ffff0e7224 */ /* 0x000fe200078e0a0e */
[----:B------:R-:W-:Y:S02]  /*5d80*/  SHF.R.U64 R0, R4, R20, R5 ;  /* 0x0000001404007219 */ /* 0x000fe40000001205 */
[----:B------:R-:W-:Y:S02]  /*5d90*/  LOP3.LUT R3, R13, R100, RZ, 0xc0, !PT ;  /* 0x000000640d037212 */ /* 0x000fe400078ec0ff */
[----:B------:R-:W-:Y:S01]  /*5da0*/  LOP3.LUT R5, R10, R99, RZ, 0xc0, !PT ;  /* 0x000000630a057212 */ /* 0x000fe200078ec0ff */
[----:B------:R-:W-:Y:S02]  /*5db0*/  IMAD.MOV R4, RZ, RZ, -R0 ;  /* 0x000000ffff047224 */ /* 0x000fe400078e0a00 */
[----:B------:R-:W-:Y:S02]  /*5dc0*/  IMAD R3, R96, R0, R3 ;  /* 0x0000000060037224 */ /* 0x000fe400078e0203 */
[----:B----4-:R-:W-:-:S02]  /*5dd0*/  IMAD R0, R4, R26, R15 ;  /* 0x0000001a04007224 */ /* 0x010fc400078e020f */
[----:B------:R-:W-:Y:S02]  /*5de0*/  @P0 IMAD R22, R21, R14, R18 ;  /* 0x0000000e15160224 */ /* 0x000fe400078e0212 */
[----:B------:R-:W-:Y:S02]  /*5df0*/  IMAD.MOV.U32 R4, RZ, RZ, 0x1 ;  /* 0x00000001ff047424 */ /* 0x000fe400078e00ff */
[----:B0-----:R-:W-:Y:S02]  /*5e00*/  IMAD R22, R3, R27, R22 ;  /* 0x0000001b03167224 */ /* 0x001fe400078e0216 */
[----:B------:R-:W-:Y:S01]  /*5e10*/  IMAD R3, R0, R28, R5 ;  /* 0x0000001c00037224 */ /* 0x000fe200078e0205 */
[----:B------:R-:W-:-:S04]  /*5e20*/  PRMT R0, R4, 0x7610, R0 ;  /* 0x0000761004007816 */ /* 0x000fc80000000000 */
[----:B------:R-:W-:Y:S02]  /*5e30*/  SEL R18, R3, R22, !P0 ;  /* 0x0000001603127207 */ /* 0x000fe40004000000 */
[----:B------:R-:W-:-:S07]  /*5e40*/  SEL R22, R22, R3, !P0 ;  /* 0x0000000316167207 */ /* 0x000fce0004000000 */
.L_x_159:
[----:B------:R-:W-:Y:S01]  /*5e50*/  LOP3.LUT P0, RZ, R0, 0xff, RZ, 0xc0, !PT ;  /* 0x000000ff00ff7812 */ /* 0x000fe2000780c0ff */
[----:B------:R-:W-:Y:S01]  /*5e60*/  UIMAD.WIDE.U32 UR4, UR38, -0x55555555, URZ ;  /* 0xaaaaaaab260478a5 */ /* 0x000fe2000f8e003f */
[----:B------:R-:W-:-:S03]  /*5e70*/  LOP3.LUT R103, R103, 0x1, RZ, 0x3c, !PT ;  /* 0x0000000167677812 */ /* 0x000fc600078e3cff */
[----:B------:R-:W-:-:S04]  /*5e80*/  USHF.R.U32.HI UR4, URZ, 0x2, UR5 ;  /* 0x000000023f047899 */ /* 0x000fc80008011605 */
[----:B------:R-:W-:-:S04]  /*5e90*/  UIMAD UR38, UR4, -0x6, UR38 ;  /* 0xfffffffa042678a4 */ /* 0x000fc8000f8e0226 */
[----:B------:R-:W-:Y:S08]  /*5ea0*/  @P0 BRA `(.L_x_162) ;  /* 0xffffffb400ac0947 */ /* 0x000ff0000383ffff */
[----:B------:R-:W-:Y:S05]  /*5eb0*/  EXIT ;  /* 0x000000000000794d */ /* 0x000fea0003800000 */
.L_x_13:
[----:B------:R-:W-:-:S08]  /*5ec0*/  ISETP.NE.AND P0, PT, R14, RZ, PT ;  /* 0x000000ff0e00720c */ /* 0x000fd00003f05270 */
[----:B0-----:R-:W0:-:S00]  /*5ed0*/  USETMAXREG.DEALLOC.CTAPOOL 0x28 ;  /* 0x00000028000079c8 */ /* 0x001e0000080e0500 */
[----:B------:R-:W-:Y:S05]  /*5ee0*/  @P0 EXIT ;  /* 0x000000000000094d */ /* 0x000fea0003800000 */
[----:B0-----:R-:W-:Y:S01]  /*5ef0*/  LOP3.LUT P0, RZ, R3, 0xff, RZ, 0xc0, !PT ;  /* 0x000000ff03ff7812 */ /* 0x001fe2000780c0ff */
[----:B------:R-:W-:Y:S02]  /*5f00*/  IMAD.MOV.U32 R3, RZ, RZ, 0x1 ;  /* 0x00000001ff037424 */ /* 0x000fe400078e00ff */
[----:B------:R-:W-:-:S10]  /*5f10*/  IMAD.MOV.U32 R8, RZ, RZ, RZ ;  /* 0x000000ffff087224 */ /* 0x000fd400078e00ff */
[----:B------:R-:W-:Y:S05]  /*5f20*/  @!P0 BRA `(.L_x_163) ;  /* 0x0000000c003c8947 */ /* 0x000fea0003800000 */
[----:B------:R-:W-:Y:S01]  /*5f30*/  LOP3.LUT P0, RZ, R4, 0x1f, RZ, 0xc0, !PT ;  /* 0x0000001f04ff7812 */ /* 0x000fe2000780c0ff */
[----:B------:R-:W-:Y:S01]  /*5f40*/  ULDC UR5, c[0x0][0x658] ;  /* 0x0001960000057ab9 */ /* 0x000fe20000000800 */
[----:B------:R-:W-:Y:S01]  /*5f50*/  UMOV UR6, 0xffffffff ;  /* 0xffffffff00067882 */ /* 0x000fe20000000000 */
[----:B------:R-:W-:Y:S01]  /*5f60*/  BSSY B0, `(.L_x_163) ;  /* 0x00000cb000007945 */ /* 0x000fe20003800000 */
[----:B------:R-:W-:Y:S01]  /*5f70*/  USHF.L.U32 UR6, UR6, UR5, URZ ;  /* 0x0000000506067299 */ /* 0x000fe2000800063f */
[C---:B------:R-:W-:Y:S01]  /*5f80*/  ISETP.NE.AND P2, PT, R5.reuse, RZ, PT ;  /* 0x000000ff0500720c */ /* 0x040fe20003f45270 */
[----:B------:R-:W-:Y:S01]  /*5f90*/  UMOV UR7, 0x1 ;  /* 0x0000000100077882 */ /* 0x000fe20000000000 */
[----:B------:R-:W-:Y:S01]  /*5fa0*/  ISETP.NE.OR P0, PT, R5, RZ, !P0 ;  /* 0x000000ff0500720c */ /* 0x000fe20004705670 */
[----:B------:R-:W-:Y:S01]  /*5fb0*/  IMAD.MOV.U32 R10, RZ, RZ, 0x1 ;  /* 0x00000001ff0a7424 */ /* 0x000fe200078e00ff */
[----:B------:R-:W-:Y:S01]  /*5fc0*/  LOP3.LUT R9, R23, 0x2, RZ, 0xfc, !PT ;  /* 0x0000000217097812 */ /* 0x000fe200078efcff */
[----:B------:R-:W-:Y:S01]  /*5fd0*/  IMAD.MOV.U32 R3, RZ, RZ, 0x1 ;  /* 0x00000001ff037424 */ /* 0x000fe200078e00ff */
[----:B------:R-:W-:Y:S01]  /*5fe0*/  ULDC UR4, c[0x0][0x600] ;  /* 0x0001800000047ab9 */ /* 0x000fe20000000800 */
[----:B------:R-:W-:Y:S01]  /*5ff0*/  IMAD.MOV.U32 R8, RZ, RZ, RZ ;  /* 0x000000ffff087224 */ /* 0x000fe200078e00ff */
[----:B------:R-:W-:-:S02]  /*6000*/  USHF.L.U32 UR13, UR7, UR5, URZ ;  /* 0x00000005070d7299 */ /* 0x000fc4000800063f */
[----:B------:R-:W-:Y:S02]  /*6010*/  UIADD3 UR21, UR40, 0x1, URZ ;  /* 0x0000000128157890 */ /* 0x000fe4000fffe03f */
[----:B------:R-:W-:Y:S02]  /*6020*/  UIADD3 UR4, UR4, -0x1, URZ ;  /* 0xffffffff04047890 */ /* 0x000fe4000fffe03f */
[----:B------:R-:W-:Y:S01]  /*6030*/  ULOP3.LUT UR5, URZ, UR6, URZ, 0x33, !UPT ;  /* 0x000000063f057292 */ /* 0x000fe2000f8e333f */
[----:B------:R-:W-:-:S11]  /*6040*/  ULDC.64 UR22, c[0x0][0x198] ;  /* 0x0000660000167ab9 */ /* 0x000fd60000000a00 */
.L_x_175:
[----:B------:R-:W-:-:S03]  /*6050*/  UMOV UR6, 0xffffffff ;  /* 0xffffffff00067882 */ /* 0x000fc60000000000 */
[----:B------:R-:W-:Y:S05]  /*6060*/  BRA.DIV UR6, `(.L_x_164) ;  /* 0x0000001206507947 */ /* 0x000fea000b800000 */
[----:B------:R-:W-:-:S13]  /*6070*/  ELECT P6, URZ, PT ;  /* 0x00000000003f782f */ /* 0x000fda00038c0000 */
.L_x_190:
[----:B------:R-:W0:Y:S01]  /*6080*/  LDC R4, c[0x0][0x28c] ;  /* 0x0000a300ff047b82 */ /* 0x000e220000000800 */
[----:B------:R-:W-:Y:S01]  /*6090*/  BSSY B1, `(.L_x_165) ;  /* 0x0000043000017945 */ /* 0x000fe20003800000 */
[----:B0-----:R-:W-:-:S13]  /*60a0*/  ISETP.LT.OR P6, PT, R4, 0x1, !P6 ;  /* 0x000000010400780c */ /* 0x001fda00077c1670 */
[----:B------:R-:W-:Y:S05]  /*60b0*/  @P6 BRA `(.L_x_166) ;  /* 0x0000000400006947 */ /* 0x000fea0003800000 */
[----:B------:R-:W-:Y:S02]  /*60c0*/  IMAD.SHL.U32 R22, R22, 0x40, RZ ;  /* 0x0000004016167824 */ /* 0x000fe400078e00ff */
[----:B------:R-:W-:Y:S02]  /*60d0*/  IMAD.SHL.U32 R18, R18, 0x80, RZ ;  /* 0x0000008012127824 */ /* 0x000fe400078e00ff */
[----:B------:R-:W-:Y:S02]  /*60e0*/  IMAD.MOV.U32 R13, RZ, RZ, RZ ;  /* 0x000000ffff0d7224 */ /* 0x000fe400078e00ff */
[----:B------:R-:W-:Y:S02]  /*60f0*/  IMAD.U32 R14, RZ, RZ, UR21 ;  /* 0x00000015ff0e7e24 */ /* 0x000fe4000f8e00ff */
[----:B------:R-:W-:Y:S02]  /*6100*/  IMAD.MOV.U32 R4, RZ, RZ, R3 ;  /* 0x000000ffff047224 */ /* 0x000fe400078e0003 */
[----:B------:R-:W-:-:S07]  /*6110*/  IMAD.MOV.U32 R5, RZ, RZ, R8 ;  /* 0x000000ffff057224 */ /* 0x000fce00078e0008 */
.L_x_170:
[----:B------:R-:W0:Y:S01]  /*6120*/  S2R R7, SR_CgaCtaId ;  /* 0x0000000000077919 */ /* 0x000e220000008800 */
[----:B------:R-:W-:-:S04]  /*6130*/  MOV R6, 0x400 ;  /* 0x0000040000067802 */ /* 0x000fc80000000f00 */
[----:B0-----:R-:W-:Y:S02]  /*6140*/  LEA R12, R7, R6, 0x18 ;  /* 0x00000006070c7211 */ /* 0x001fe400078ec0ff */
[----:B------:R-:W-:Y:S01]  /*6150*/  SHF.L.U32 R6, R4, 0x1f, RZ ;  /* 0x0000001f04067819 */ /* 0x000fe200000006ff */
[----:B------:R-:W0:Y:S02]  /*6160*/  @!P2 LDC R7, c[0x0][0x500] ;  /* 0x00014000ff07ab82 */ /* 0x000e240000000800 */
[----:B------:R-:W-:-:S04]  /*6170*/  IMAD R11, R5, 0x8, R12 ;  /* 0x00000008050b7824 */ /* 0x000fc800078e020c */
[----:B------:R-:W1:Y:S02]  /*6180*/  SYNCS.PHASECHK.TRANS64.TRYWAIT P1, [R11+URZ+0x30], R6 ;  /* 0x000030060b0075a7 */ /* 0x000e64000802017f */
[----:B-1----:R-:W-:Y:S05]  /*6190*/  @!P1 BRA `(.L_x_167) ;  /* 0x0000001000249947 */ /* 0x002fea0003800000 */
.L_x_191:
[----:B-1----:R-:W-:Y:S01]  /*61a0*/  PRMT R6, R9, 0x9910, RZ ;  /* 0x0000991009067816 */ /* 0x002fe200000000ff */
[----:B0-----:R0:W-:Y:S03]  /*61b0*/  @!P2 SYNCS.ARRIVE.TRANS64 RZ, [R11+URZ], R7 ;  /* 0x000000070bffa9a7 */ /* 0x0011e6000800003f */
[----:B------:R-:W-:-:S13]  /*61c0*/  ISETP.NE.AND P1, PT, R6, 0x2, PT ;  /* 0x000000020600780c */ /* 0x000fda0003f25270 */
[----:B0-----:R-:W-:Y:S05]  /*61d0*/  @P1 BRA `(.L_x_168) ;  /* 0x0000000000041947 */ /* 0x001fea0003800000 */
[----:B------:R-:W-:Y:S01]  /*61e0*/  BPT.TRAP 0x1 ;  /* 0x000000040000795c */ /* 0x000fe20000300000 */
.L_x_168:
[----:B------:R-:W-:Y:S05]  /*61f0*/  @P0 BRA `(.L_x_169) ;  /* 0x0000000000040947 */ /* 0x000fea0003800000 */
[----:B------:R-:W-:Y:S01]  /*6200*/  BPT.TRAP 0x1 ;  /* 0x000000040000795c */ /* 0x000fe20000300000 */
.L_x_169:
[--C-:B------:R-:W-:Y:S01]  /*6210*/  IMAD R6, R5, 0x4000, R12.reuse ;  /* 0x0000400005067824 */ /* 0x100fe200078e020c */
[----:B------:R-:W-:Y:S01]  /*6220*/  R2UR UR34, R13 ;  /* 0x000000000d2272ca */ /* 0x000fe200000e0000 */
[----:B------:R-:W-:Y:S01]  /*6230*/  IMAD R12, R5, 0x8000, R12 ;  /* 0x00008000050c7824 */ /* 0x000fe200078e020c */
[----:B------:R-:W-:Y:S01]  /*6240*/  R2UR UR33, R11 ;  /* 0x000000000b2172ca */ /* 0x000fe200000e0000 */
[----:B------:R-:W-:Y:S01]  /*6250*/  VIADD R14, R14, 0xffffffff ;  /* 0xffffffff0e0e7836 */ /* 0x000fe20000000000 */
[----:B------:R-:W-:Y:S01]  /*6260*/  R2UR UR24, R6 ;  /* 0x00000000061872ca */ /* 0x000fe200000e0000 */
[----:B------:R-:W-:Y:S01]  /*6270*/  UIADD3 UR6, UP0, UR22, 0xf0, URZ ;  /* 0x000000f016067890 */ /* 0x000fe2000ff1e03f */
[----:B------:R-:W-:Y:S01]  /*6280*/  R2UR UR8, R12 ;  /* 0x000000000c0872ca */ /* 0x000fe200000e0000 */
[----:B------:R-:W-:Y:S01]  /*6290*/  UIADD3 UR30, UP1, UR22, 0x1f0, URZ ;  /* 0x000001f0161e7890 */ /* 0x000fe2000ff3e03f */
[----:B------:R-:W-:Y:S01]  /*62a0*/  R2UR UR36, R19 ;  /* 0x00000000132472ca */ /* 0x000fe200000e0000 */
[----:B------:R-:W-:Y:S01]  /*62b0*/  UIADD3.X UR7, URZ, UR23, URZ, UP0, !UPT ;  /* 0x000000173f077290 */ /* 0x000fe200087fe43f */
[----:B------:R-:W-:Y:S01]  /*62c0*/  R2UR UR35, R22 ;  /* 0x00000000162372ca */ /* 0x000fe200000e0000 */
[----:B------:R-:W-:Y:S01]  /*62d0*/  UIADD3.X UR31, URZ, UR23, URZ, UP1, !UPT ;  /* 0x000000173f1f7290 */ /* 0x000fe20008ffe43f */
[----:B------:R-:W-:Y:S01]  /*62e0*/  R2UR UR19, R18 ;  /* 0x00000000121372ca */ /* 0x000fe200000e0000 */
[----:B------:R-:W-:Y:S01]  /*62f0*/  UIADD3 UR26, UR34, 0x20, URZ ;  /* 0x00000020221a7890 */ /* 0x000fe2000fffe03f */
[----:B------:R-:W-:Y:S01]  /*6300*/  ISETP.GT.AND P3, PT, R14, 0x1, PT ;  /* 0x000000010e00780c */ /* 0x000fe20003f64270 */
[----:B------:R-:W-:Y:S01]  /*6310*/  VIADD R5, R5, 0x1 ;  /* 0x0000000105057836 */ /* 0x000fe20000000000 */
[----:B------:R-:W-:Y:S01]  /*6320*/  UMOV UR14, 0x0 ;  /* 0x00000000000e7882 */ /* 0x000fe20000000000 */
[----:B------:R-:W-:Y:S01]  /*6330*/  UIADD3 UR32, UR24, 0x180, URZ ;  /* 0x0000018018207890 */ /* 0x000fe2000fffe03f */
[----:B------:R-:W-:Y:S01]  /*6340*/  VIADD R13, R13, 0x40 ;  /* 0x000000400d0d7836 */ /* 0x000fe20000000000 */
[----:B------:R-:W-:Y:S01]  /*6350*/  UIADD3 UR24, UR24, 0x2180, URZ ;  /* 0x0000218018187890 */ /* 0x000fe2000fffe03f */
[----:B------:R-:W-:Y:S01]  /*6360*/  ISETP.NE.AND P1, PT, R5, 0x6, PT ;  /* 0x000000060500780c */ /* 0x000fe20003f25270 */
[----:B------:R-:W-:-:S02]  /*6370*/  UIADD3 UR16, UR8, 0x18180, URZ ;  /* 0x0001818008107890 */ /* 0x000fc4000fffe03f */
[----:B------:R-:W-:Y:S01]  /*6380*/  UIADD3 UR8, UR8, 0x1c180, URZ ;  /* 0x0001c18008087890 */ /* 0x000fe2000fffe03f */
[----:B------:R-:W-:Y:S01]  /*6390*/  SEL R7, RZ, 0x1, P1 ;  /* 0x00000001ff077807 */ /* 0x000fe20000800000 */
[----:B------:R-:W-:Y:S01]  /*63a0*/  UMOV UR15, 0x10000000 ;  /* 0x10000000000f7882 */ /* 0x000fe20000000000 */
[----:B------:R-:W-:Y:S01]  /*63b0*/  UMOV UR25, UR33 ;  /* 0x0000002100197c82 */ /* 0x000fe20008000000 */
[----:B------:R-:W-:Y:S01]  /*63c0*/  UMOV UR28, UR36 ;  /* 0x00000024001c7c82 */ /* 0x000fe20008000000 */
[----:B------:R-:W-:Y:S01]  /*63d0*/  UMOV UR27, UR35 ;  /* 0x00000023001b7c82 */ /* 0x000fe20008000000 */
[----:B------:R-:W-:Y:S01]  /*63e0*/  UMOV UR17, UR33 ;  /* 0x0000002100117c82 */ /* 0x000fe20008000000 */
[----:B------:R-:W-:Y:S01]  /*63f0*/  UMOV UR18, UR34 ;  /* 0x0000002200127c82 */ /* 0x000fe20008000000 */
[----:B------:R-:W-:Y:S01]  /*6400*/  UMOV UR20, UR36 ;  /* 0x0000002400147c82 */ /* 0x000fe20008000000 */
[----:B------:R0:W-:Y:S01]  /*6410*/  UTMALDG.3D [UR32], [UR6], desc[UR14] ;  /* 0x00000e20060075b4 */ /* 0x0001e20008011000 */
[----:B------:R-:W-:Y:S01]  /*6420*/  UMOV UR9, UR33 ;  /* 0x0000002100097c82 */ /* 0x000fe20008000000 */
[----:B------:R-:W-:Y:S01]  /*6430*/  UMOV UR11, UR19 ;  /* 0x00000013000b7c82 */ /* 0x000fe20008000000 */
[----:B------:R-:W-:Y:S01]  /*6440*/  UMOV UR12, UR36 ;  /* 0x00000024000c7c82 */ /* 0x000fe20008000000 */
[----:B------:R-:W-:Y:S01]  /*6450*/  UMOV UR10, UR26 ;  /* 0x0000001a000a7c82 */ /* 0x000fe20008000000 */
[----:B------:R-:W-:-:S02]  /*6460*/  LOP3.LUT R4, R4, R7, RZ, 0x3c, !PT ;  /* 0x0000000704047212 */ /* 0x000fc400078e3cff */
[----:B------:R-:W-:Y:S01]  /*6470*/  SEL R5, R5, RZ, P1 ;  /* 0x000000ff05057207 */ /* 0x000fe20000800000 */
[----:B------:R0:W-:Y:S01]  /*6480*/  UTMALDG.3D [UR24], [UR6], desc[UR14] ;  /* 0x00000e18060075b4 */ /* 0x0001e20008011000 */
[----:B------:R0:W-:Y:S01]  /*6490*/  UTMALDG.3D [UR16], [UR30], desc[UR14] ;  /* 0x00000e101e0075b4 */ /* 0x0001e20008011000 */
[----:B------:R0:W-:Y:S02]  /*64a0*/  UTMALDG.3D [UR8], [UR30], desc[UR14] ;  /* 0x00000e081e0075b4 */ /* 0x0001e40008011000 */
[----:B0-----:R-:W-:Y:S05]  /*64b0*/  @P3 BRA `(.L_x_170) ;  /* 0xfffffffc00183947 */ /* 0x001fea000383ffff */
.L_x_166:
[----:B------:R-:W-:Y:S05]  /*64c0*/  BSYNC B1 ;  /* 0x0000000000017941 */ /* 0x000fea0003800000 */
.L_x_165:
[----:B------:R-:W2:Y:S01]  /*64d0*/  LDL.64 R20, [R1] ;  /* 0x0000000001147983 */ /* 0x000ea20000100a00 */
[----:B------:R-:W-:Y:S01]  /*64e0*/  LOP3.LUT P4, RZ, R10, 0xff, RZ, 0xc0, !PT ;  /* 0x000000ff0aff7812 */ /* 0x000fe2000788c0ff */
[----:B------:R-:W-:Y:S01]  /*64f0*/  VIADD R7, R8, UR40 ;  /* 0x0000002808077c36 */ /* 0x000fe20008000000 */
[----:B------:R-:W-:Y:S01]  /*6500*/  ULDC.64 UR6, c[0x0][0x650] ;  /* 0x0001940000067ab9 */ /* 0x000fe20000000a00 */
[----:B------:R-:W-:Y:S01]  /*6510*/  IMAD.U32 R8, RZ, RZ, UR40 ;  /* 0x00000028ff087e24 */ /* 0x000fe2000f8e00ff */
[----:B------:R-:W-:Y:S01]  /*6520*/  UISETP.GE.U32.AND UP0, UPT, UR40, 0x6, UPT ;  /* 0x000000062800788c */ /* 0x000fe2000bf06070 */
[----:B------:R-:W-:Y:S01]  /*6530*/  BSSY B1, `(.L_x_171) ;  /* 0x000006b000017945 */ /* 0x000fe20003800000 */
[----:B------:R-:W-:Y:S01]  /*6540*/  ISETP.GT.U32.AND P1, PT, R7, 0x5, PT ;  /* 0x000000050700780c */ /* 0x000fe20003f24070 */
[----:B------:R-:W-:Y:S01]  /*6550*/  IMAD.MOV.U32 R22, RZ, RZ, -0x1 ;  /* 0xffffffffff167424 */ /* 0x000fe200078e00ff */
[----:B------:R-:W-:Y:S01]  /*6560*/  PRMT R10, RZ, 0x7610, R10 ;  /* 0x00007610ff0a7816 */ /* 0x000fe2000000000a */
[----:B------:R-:W-:Y:S01]  /*6570*/  IMAD.MOV.U32 R18, RZ, RZ, -0x1 ;  /* 0xffffffffff127424 */ /* 0x000fe200078e00ff */
[----:B------:R-:W-:Y:S01]  /*6580*/  ISETP.LT.U32.AND P1, PT, R8, 0x6, P1 ;  /* 0x000000060800780c */ /* 0x000fe20000f21070 */
[----:B------:R-:W-:Y:S01]  /*6590*/  IMAD.MOV.U32 R19, RZ, RZ, -0x1 ;  /* 0xffffffffff137424 */ /* 0x000fe200078e00ff */
[----:B------:R-:W-:Y:S01]  /*65a0*/  PLOP3.LUT P3, PT, PT, PT, UP0, 0x80, 0x0 ;  /* 0x000000000000781c */ /* 0x000fe20003f6f008 */
[----:B------:R-:W0:Y:S01]  /*65b0*/  @P4 S2R R5, SR_CgaCtaId ;  /* 0x0000000000054919 */ /* 0x000e220000008800 */
[----:B------:R-:W-:-:S04]  /*65c0*/  @P4 MOV R4, 0x400 ;  /* 0x0000040000044802 */ /* 0x000fc80000000f00 */
[----:B0-----:R-:W-:Y:S01]  /*65d0*/  @P4 LEA R6, R5, R4, 0x18 ;  /* 0x0000000405064211 */ /* 0x001fe200078ec0ff */
[----:B------:R-:W-:Y:S01]  /*65e0*/  IMAD.WIDE.U32 R4, R7, -0x55555555, RZ ;  /* 0xaaaaaaab07047825 */ /* 0x000fe200078e00ff */
[----:B------:R-:W-:Y:S02]  /*65f0*/  SEL R4, RZ, 0x1, !P1 ;  /* 0x00000001ff047807 */ /* 0x000fe40004800000 */
[----:B------:R0:W-:Y:S02]  /*6600*/  @P4 SYNCS.ARRIVE.TRANS64.A1T0 RZ, [R6+URZ+0x98], RZ ;  /* 0x000098ff06ff49a7 */ /* 0x0001e4000810003f */
[----:B------:R-:W-:Y:S02]  /*6610*/  LOP3.LUT R3, R3, R4, RZ, 0x3c, !PT ;  /* 0x0000000403037212 */ /* 0x000fe400078e3cff */
[----:B------:R-:W-:Y:S02]  /*6620*/  PRMT R4, RZ, 0x7610, R4 ;  /* 0x00007610ff047816 */ /* 0x000fe40000000004 */
[----:B0-----:R-:W-:-:S04]  /*6630*/  SHF.R.U32.HI R6, RZ, 0x2, R5 ;  /* 0x00000002ff067819 */ /* 0x001fc80000011605 */
[----:B------:R-:W-:Y:S01]  /*6640*/  @P3 LOP3.LUT R3, R3, 0x1, R6, 0x78, !PT ;  /* 0x0000000103033812 */ /* 0x000fe200078e7806 */
[----:B------:R-:W-:Y:S01]  /*6650*/  IMAD R8, R6, -0x6, R7 ;  /* 0xfffffffa06087824 */ /* 0x000fe200078e0207 */
[----:B--2---:R-:W-:-:S04]  /*6660*/  IADD3 R16, P4, R16, R20, RZ ;  /* 0x0000001410107210 */ /* 0x004fc80007f9e0ff */
[----:B------:R-:W-:Y:S01]  /*6670*/  ISETP.GE.U32.AND P1, PT, R16, UR6, PT ;  /* 0x0000000610007c0c */ /* 0x000fe2000bf26070 */
[----:B------:R-:W-:-:S05]  /*6680*/  IMAD.X R17, R17, 0x1, R0, P4 ;  /* 0x0000000111117824 */ /* 0x000fca00020e0600 */
[----:B------:R-:W-:-:S13]  /*6690*/  ISETP.GE.U32.AND.EX P1, PT, R17, UR7, PT, P1 ;  /* 0x0000000711007c0c */ /* 0x000fda000bf26110 */
[----:B------:R-:W-:Y:S05]  /*66a0*/  @P1 BRA `(.L_x_172) ;  /* 0x00000004004c1947 */ /* 0x000fea0003800000 */
[----:B------:R-:W0:Y:S01]  /*66b0*/  S2R R12, SR_CTAID.X ;  /* 0x00000000000c7919 */ /* 0x000e220000002500 */
[----:B------:R-:W-:Y:S01]  /*66c0*/  ULDC.64 UR6, c[0x0][0x628] ;  /* 0x00018a0000067ab9 */ /* 0x000fe20000000a00 */
[----:B------:R-:W1:Y:S01]  /*66d0*/  LDC R13, c[0x0][0x144] ;  /* 0x00005100ff0d7b82 */ /* 0x000e620000000800 */
[----:B------:R-:W-:Y:S01]  /*66e0*/  ISETP.NE.U32.AND P1, PT, RZ, UR6, PT ;  /* 0x00000006ff007c0c */ /* 0x000fe2000bf25070 */
[----:B------:R-:W2:Y:S01]  /*66f0*/  S2R R11, SR_CTAID.Y ;  /* 0x00000000000b7919 */ /* 0x000ea20000002600 */
[----:B------:R-:W-:Y:S01]  /*6700*/  ULDC UR8, c[0x0][0x150] ;  /* 0x0000540000087ab9 */ /* 0x000fe20000000800 */
[----:B------:R-:W-:Y:S01]  /*6710*/  ULDC UR9, c[0x0][0x630] ;  /* 0x00018c0000097ab9 */ /* 0x000fe20000000800 */
[----:B------:R-:W-:Y:S01]  /*6720*/  ISETP.NE.AND.EX P1, PT, RZ, UR7, PT, P1 ;  /* 0x00000007ff007c0c */ /* 0x000fe2000bf25310 */
[----:B------:R-:W-:Y:S01]  /*6730*/  IMAD.MOV.U32 R4, RZ, RZ, R16 ;  /* 0x000000ffff047224 */ /* 0x000fe200078e0010 */
[----:B0-----:R-:W-:-:S05]  /*6740*/  I2FP.F32.U32 R5, R12 ;  /* 0x0000000c00057245 */ /* 0x001fca0000201000 */
[----:B------:R-:W-:Y:S01]  /*6750*/  FMUL R14, R5, UR8 ;  /* 0x00000008050e7c20 */ /* 0x000fe20008400000 */
[----:B------:R-:W-:-:S05]  /*6760*/  IMAD.MOV.U32 R5, RZ, RZ, R17 ;  /* 0x000000ffff057224 */ /* 0x000fca00078e0011 */
[----:B--2---:R-:W-:Y:S05]  /*6770*/  @!P1 BRA `(.L_x_173) ;  /* 0x0000000000289947 */ /* 0x004fea0003800000 */
[----:B------:R-:W-:Y:S02]  /*6780*/  ULDC UR8, c[0x0][0x634] ;  /* 0x00018d0000087ab9 */ /* 0x000fe40000000800 */
[----:B------:R-:W-:-:S05]  /*6790*/  IADD3 R5, P1, R16, UR8, RZ ;  /* 0x0000000810057c10 */ /* 0x000fca000ff3e0ff */
[----:B------:R-:W-:-:S04]  /*67a0*/  IMAD.X R15, RZ, RZ, R17, P1 ;  /* 0x000000ffff0f7224 */ /* 0x000fc800008e0611 */
[----:B------:R-:W-:-:S04]  /*67b0*/  IMAD.WIDE.U32 R6, R15, UR6, RZ ;  /* 0x000000060f067c25 */ /* 0x000fc8000f8e00ff */
[----:B------:R-:W-:-:S04]  /*67c0*/  IMAD.WIDE.U32 R6, P1, R5, UR7, R6 ;  /* 0x0000000705067c25 */ /* 0x000fc8000f820006 */
[----:B------:R-:W-:-:S04]  /*67d0*/  IMAD.WIDE.U32 R4, R5, UR6, RZ ;  /* 0x0000000605047c25 */ /* 0x000fc8000f8e00ff */
[----:B------:R-:W-:Y:S01]  /*67e0*/  IMAD.MOV.U32 R4, RZ, RZ, R7 ;  /* 0x000000ffff047224 */ /* 0x000fe200078e0007 */
[----:B------:R-:W-:Y:S01]  /*67f0*/  IADD3 RZ, P3, R5, R6, RZ ;  /* 0x0000000605ff7210 */ /* 0x000fe20007f7e0ff */
[----:B------:R-:W-:-:S04]  /*6800*/  IMAD.X R5, RZ, RZ, RZ, P1 ;  /* 0x000000ffff057224 */ /* 0x000fc800008e06ff */
[----:B------:R-:W-:-:S08]  /*6810*/  IMAD.WIDE.U32.X R4, R15, UR7, R4, P3 ;  /* 0x000000070f047c25 */ /* 0x000fd000098e0404 */
.L_x_173:
[--C-:B------:R-:W-:Y:S01]  /*6820*/  SHF.R.U64 R19, R4, UR9, R5.reuse ;  /* 0x0000000904137c19 */ /* 0x100fe20008001205 */
[----:B------:R-:W0:Y:S01]  /*6830*/  F2I.U32.TRUNC.NTZ R14, R14 ;  /* 0x0000000e000e7305 */ /* 0x000e22000020f000 */
[----:B------:R-:W-:Y:S01]  /*6840*/  SHF.R.U32.HI R4, RZ, UR9, R5 ;  /* 0x00000009ff047c19 */ /* 0x000fe20008011605 */
[----:B------:R-:W-:Y:S01]  /*6850*/  ULDC.64 UR6, c[0x0][0x620] ;  /* 0x0001880000067ab9 */ /* 0x000fe20000000a00 */
[----:B------:R-:W-:Y:S01]  /*6860*/  IADD3 R7, P1, RZ, -R19, RZ ;  /* 0x80000013ff077210 */ /* 0x000fe20007f3e0ff */
[----:B------:R-:W-:Y:S01]  /*6870*/  ULDC.64 UR8, c[0x0][0x640] ;  /* 0x0001900000087ab9 */ /* 0x000fe20000000a00 */
[----:B------:R-:W2:Y:S03]  /*6880*/  LDC R18, c[0x0][0x148] ;  /* 0x00005200ff127b82 */ /* 0x000ea60000000800 */
[----:B------:R-:W-:Y:S01]  /*6890*/  IMAD.X R4, RZ, RZ, ~R4, P1 ;  /* 0x000000ffff047224 */ /* 0x000fe200008e0e04 */
[----:B------:R-:W-:-:S03]  /*68a0*/  ISETP.NE.U32.AND P1, PT, RZ, UR8, PT ;  /* 0x00000008ff007c0c */ /* 0x000fc6000bf25070 */
[----:B------:R-:W-:Y:S01]  /*68b0*/  IMAD R6, R4, UR6, RZ ;  /* 0x0000000604067c24 */ /* 0x000fe2000f8e02ff */
[----:B------:R-:W-:Y:S01]  /*68c0*/  ISETP.NE.AND.EX P1, PT, RZ, UR9, PT, P1 ;  /* 0x00000009ff007c0c */ /* 0x000fe2000bf25310 */
[----:B------:R-:W-:Y:S01]  /*68d0*/  IMAD.WIDE.U32 R4, R7, UR6, R16 ;  /* 0x0000000607047c25 */ /* 0x000fe2000f8e0010 */
[----:B------:R-:W-:-:S03]  /*68e0*/  ULDC UR6, c[0x0][0x618] ;  /* 0x0001860000067ab9 */ /* 0x000fc60000000800 */
[----:B------:R-:W-:Y:S01]  /*68f0*/  IMAD R7, R7, UR7, R6 ;  /* 0x0000000707077c24 */ /* 0x000fe2000f8e0206 */
[----:B------:R-:W-:Y:S01]  /*6900*/  ULDC UR7, c[0x0][0x154] ;  /* 0x0000550000077ab9 */ /* 0x000fe20000000800 */
[----:B0-----:R-:W-:Y:S02]  /*6910*/  IMAD.MOV R6, RZ, RZ, -R14 ;  /* 0x000000ffff067224 */ /* 0x001fe400078e0a0e */
[----:B------:R-:W-:Y:S02]  /*6920*/  IMAD.IADD R5, R5, 0x1, R7 ;  /* 0x0000000105057824 */ /* 0x000fe400078e0207 */
[----:B-1----:R-:W-:Y:S01]  /*6930*/  IMAD R12, R13, R6, R12 ;  /* 0x000000060d0c7224 */ /* 0x002fe200078e020c */
[----:B------:R-:W-:Y:S02]  /*6940*/  I2FP.F32.U32 R6, R11 ;  /* 0x0000000b00067245 */ /* 0x000fe40000201000 */
[--C-:B------:R-:W-:Y:S02]  /*6950*/  SHF.R.U64 R13, R4, UR6, R5.reuse ;  /* 0x00000006040d7c19 */ /* 0x100fe40008001205 */
[----:B------:R-:W-:Y:S01]  /*6960*/  SHF.R.U32.HI R4, RZ, UR6, R5 ;  /* 0x00000006ff047c19 */ /* 0x000fe20008011605 */
[----:B------:R-:W-:Y:S01]  /*6970*/  FMUL R6, R6, UR7 ;  /* 0x0000000706067c20 */ /* 0x000fe20008400000 */
[----:B------:R-:W-:-:S02]  /*6980*/  ULDC UR6, c[0x0][0x608] ;  /* 0x0001820000067ab9 */ /* 0x000fc40000000800 */
[--C-:B------:R-:W-:Y:S01]  /*6990*/  SHF.R.U64 R15, R13, UR6, R4.reuse ;  /* 0x000000060d0f7c19 */ /* 0x100fe20008001204 */
[----:B------:R0:W1:Y:S01]  /*69a0*/  F2I.U32.TRUNC.NTZ R20, R6 ;  /* 0x0000000600147305 */ /* 0x000062000020f000 */
[----:B------:R-:W-:Y:S01]  /*69b0*/  SHF.R.U32.HI R4, RZ, UR6, R4 ;  /* 0x00000006ff047c19 */ /* 0x000fe20008011604 */
[----:B------:R-:W-:-:S03]  /*69c0*/  ULDC UR6, c[0x0][0x658] ;  /* 0x0001960000067ab9 */ /* 0x000fc60000000800 */
[--C-:B------:R-:W-:Y:S02]  /*69d0*/  SHF.R.U64 R14, R15, UR6, R4.reuse ;  /* 0x000000060f0e7c19 */ /* 0x100fe40008001204 */
[----:B------:R-:W-:-:S03]  /*69e0*/  SHF.R.U32.HI R21, RZ, UR6, R4 ;  /* 0x00000006ff157c19 */ /* 0x000fc60008011604 */
[----:B------:R-:W-:Y:S02]  /*69f0*/  IMAD.MOV.U32 R4, RZ, RZ, R14 ;  /* 0x000000ffff047224 */ /* 0x000fe400078e000e */
[----:B------:R-:W-:Y:S01]  /*6a00*/  IMAD.MOV.U32 R5, RZ, RZ, R21 ;  /* 0x000000ffff057224 */ /* 0x000fe200078e0015 */
[----:B0-----:R-:W-:Y:S06]  /*6a10*/  @!P1 BRA `(.L_x_174) ;  /* 0x0000000000289947 */ /* 0x001fec0003800000 */
        /* <DEDUP_REMOVED lines=10> */
.L_x_174:
[----:B------:R-:W-:Y:S01]  /*6ac0*/  ISETP.NE.AND P1, PT, R2, 0x1, PT ;  /* 0x000000010200780c */ /* 0x000fe20003f25270 */
[----:B------:R-:W-:Y:S01]  /*6ad0*/  ULDC UR6, c[0x0][0x648] ;  /* 0x0001920000067ab9 */ /* 0x000fe20000000800 */
[----:B------:R-:W-:Y:S01]  /*6ae0*/  LOP3.LUT R15, R15, UR5, RZ, 0xc0, !PT ;  /* 0x000000050f0f7c12 */ /* 0x000fe2000f8ec0ff */
[----:B-1----:R-:W-:Y:S01]  /*6af0*/  IMAD.MOV R20, RZ, RZ, -R20 ;  /* 0x000000ffff147224 */ /* 0x002fe200078e0a14 */
[----:B------:R-:W-:Y:S01]  /*6b00*/  SHF.R.U64 R4, R4, UR6, R5 ;  /* 0x0000000604047c19 */ /* 0x000fe20008001205 */
[----:B------:R-:W-:Y:S01]  /*6b10*/  ULDC UR6, c[0x0][0x638] ;  /* 0x00018e0000067ab9 */ /* 0x000fe20000000800 */
[----:B------:R-:W-:Y:S01]  /*6b20*/  LOP3.LUT R13, R13, UR4, RZ, 0xc0, !PT ;  /* 0x000000040d0d7c12 */ /* 0x000fe2000f8ec0ff */
[----:B------:R-:W-:Y:S02]  /*6b30*/  ULDC UR7, c[0x0][0x610] ;  /* 0x0001840000077ab9 */ /* 0x000fe40000000800 */
[----:B------:R-:W-:Y:S02]  /*6b40*/  IMAD.MOV R5, RZ, RZ, -R4 ;  /* 0x000000ffff057224 */ /* 0x000fe400078e0a04 */
[----:B------:R-:W-:-:S02]  /*6b50*/  IMAD R15, R4, UR13, R15 ;  /* 0x0000000d040f7c24 */ /* 0x000fc4000f8e020f */
[----:B--2---:R-:W-:Y:S02]  /*6b60*/  @P1 IMAD R12, R18, R20, R11 ;  /* 0x00000014120c1224 */ /* 0x004fe400078e020b */
[----:B------:R-:W-:Y:S01]  /*6b70*/  IMAD R14, R5, UR6, R14 ;  /* 0x00000006050e7c24 */ /* 0x000fe2000f8e020e */
[----:B------:R-:W-:Y:S01]  /*6b80*/  ULDC UR6, c[0x0][0x600] ;  /* 0x0001800000067ab9 */ /* 0x000fe20000000800 */
[----:B------:R-:W-:Y:S02]  /*6b90*/  IMAD R12, R15, UR7, R12 ;  /* 0x000000070f0c7c24 */ /* 0x000fe4000f8e020c */
[----:B------:R-:W-:Y:S02]  /*6ba0*/  IMAD R5, R14, UR6, R13 ;  /* 0x000000060e057c24 */ /* 0x000fe4000f8e020d */
[----:B------:R-:W-:-:S03]  /*6bb0*/  IMAD.MOV.U32 R4, RZ, RZ, 0x1 ;  /* 0x00000001ff047424 */ /* 0x000fc600078e00ff */
[----:B------:R-:W-:Y:S02]  /*6bc0*/  SEL R18, R5, R12, !P1 ;  /* 0x0000000c05127207 */ /* 0x000fe40004800000 */
[----:B------:R-:W-:-:S07]  /*6bd0*/  SEL R22, R12, R5, !P1 ;  /* 0x000000050c167207 */ /* 0x000fce0004800000 */
.L_x_172:
[----:B------:R-:W-:Y:S05]  /*6be0*/  BSYNC B1 ;  /* 0x0000000000017941 */ /* 0x000fea0003800000 */
.L_x_171:
[----:B------:R-:W-:-:S13]  /*6bf0*/  LOP3.LUT P1, RZ, R4, 0xff, RZ, 0xc0, !PT ;  /* 0x000000ff04ff7812 */ /* 0x000fda000782c0ff */
[----:B------:R-:W-:Y:S05]  /*6c00*/  @P1 BRA `(.L_x_175) ;  /* 0xfffffff400101947 */ /* 0x000fea000383ffff */
[----:B------:R-:W-:Y:S05]  /*6c10*/  BSYNC B0 ;  /* 0x0000000000007941 */ /* 0x000fea0003800000 */
.L_x_163:
[----:B------:R-:W-:-:S03]  /*6c20*/  UMOV UR6, 0xffffffff ;  /* 0xffffffff00067882 */ /* 0x000fc60000000000 */
[----:B------:R-:W-:Y:S05]  /*6c30*/  BRA.DIV UR6, `(.L_x_176) ;  /* 0x0000000606907947 */ /* 0x000fea000b800000 */
[----:B------:R-:W-:-:S13]  /*6c40*/  ELECT P6, URZ, PT ;  /* 0x00000000003f782f */ /* 0x000fda00038c0000 */
.L_x_194:
[----:B------:R-:W-:Y:S04]  /*6c50*/  BSSY B0, `(.L_x_177) ;  /* 0x000003d000007945 */ /* 0x000fe80003800000 */
[----:B------:R-:W-:Y:S05]  /*6c60*/  @!P6 BRA `(.L_x_178) ;  /* 0x0000000000ece947 */ /* 0x000fea0003800000 */
[----:B------:R-:W-:-:S04]  /*6c70*/  LOP3.LUT R23, R23, 0x2, RZ, 0xfc, !PT ;  /* 0x0000000217177812 */ /* 0x000fc800078efcff */
[----:B------:R-:W-:-:S13]  /*6c80*/  ISETP.NE.AND P0, PT, R23, 0x3, PT ;  /* 0x000000031700780c */ /* 0x000fda0003f05270 */
[----:B------:R-:W-:Y:S05]  /*6c90*/  @!P0 BRA `(.L_x_179) ;  /* 0x0000000000048947 */ /* 0x000fea0003800000 */
[----:B------:R-:W-:Y:S01]  /*6ca0*/  BPT.TRAP 0x1 ;  /* 0x000000040000795c */ /* 0x000fe20000300000 */
.L_x_179:
[----:B------:R-:W0:Y:S01]  /*6cb0*/  S2R R5, SR_CgaCtaId ;  /* 0x0000000000057919 */ /* 0x000e220000008800 */
[----:B------:R-:W-:Y:S02]  /*6cc0*/  MOV R0, 0x400 ;  /* 0x0000040000007802 */ /* 0x000fe40000000f00 */
[----:B------:R-:W-:Y:S02]  /*6cd0*/  SHF.L.U32 R2, R3, 0x1f, RZ ;  /* 0x0000001f03027819 */ /* 0x000fe400000006ff */
[----:B0-----:R-:W-:-:S05]  /*6ce0*/  LEA R5, R5, R0, 0x18 ;  /* 0x0000000005057211 */ /* 0x001fca00078ec0ff */
[----:B------:R-:W-:-:S04]  /*6cf0*/  VIADD R5, R5, 0x30 ;  /* 0x0000003005057836 */ /* 0x000fc80000000000 */
[C---:B------:R-:W-:Y:S02]  /*6d00*/  IMAD R7, R8.reuse, 0x8, R5 ;  /* 0x0000000808077824 */ /* 0x040fe400078e0205 */
[----:B------:R-:W-:Y:S02]  /*6d10*/  VIADD R8, R8, 0x1 ;  /* 0x0000000108087836 */ /* 0x000fe40000000000 */
[----:B------:R-:W0:Y:S03]  /*6d20*/  SYNCS.PHASECHK.TRANS64.TRYWAIT P0, [R7+URZ], R2 ;  /* 0x00000002070075a7 */ /* 0x000e26000800017f */
[----:B------:R-:W-:-:S04]  /*6d30*/  ISETP.NE.AND P1, PT, R8, 0x6, PT ;  /* 0x000000060800780c */ /* 0x000fc80003f25270 */
[----:B------:R-:W-:Y:S02]  /*6d40*/  SEL R0, RZ, 0x1, P1 ;  /* 0x00000001ff007807 */ /* 0x000fe40000800000 */
[----:B------:R-:W-:Y:S02]  /*6d50*/  SEL R8, R8, RZ, P1 ;  /* 0x000000ff08087207 */ /* 0x000fe40000800000 */
[----:B------:R-:W-:-:S03]  /*6d60*/  LOP3.LUT R9, R3, R0, RZ, 0x3c, !PT ;  /* 0x0000000003097212 */ /* 0x000fc600078e3cff */
[----:B------:R-:W-:Y:S01]  /*6d70*/  IMAD R6, R8, 0x8, R5 ;  /* 0x0000000808067824 */ /* 0x000fe200078e0205 */
[----:B------:R-:W-:Y:S01]  /*6d80*/  SHF.L.U32 R3, R9, 0x1f, RZ ;  /* 0x0000001f09037819 */ /* 0x000fe200000006ff */
[----:B0-----:R-:W-:Y:S06]  /*6d90*/  @!P0 BRA `(.L_x_180) ;  /* 0x0000000400588947 */ /* 0x001fec0003800000 */
.L_x_195:
[----:B------:R-:W1:Y:S01]  /*6da0*/  SYNCS.PHASECHK.TRANS64.TRYWAIT P0, [R6+URZ], R3 ;  /* 0x00000003060075a7 */ /* 0x000e62000800017f */
[----:B------:R-:W-:-:S05]  /*6db0*/  VIADD R0, R8, 0x1 ;  /* 0x0000000108007836 */ /* 0x000fca0000000000 */
[----:B------:R-:W-:-:S04]  /*6dc0*/  ISETP.NE.AND P1, PT, R0, 0x6, PT ;  /* 0x000000060000780c */ /* 0x000fc80003f25270 */
[----:B0-----:R-:W-:Y:S02]  /*6dd0*/  SEL R2, RZ, 0x1, P1 ;  /* 0x00000001ff027807 */ /* 0x001fe40000800000 */
[----:B------:R-:W-:Y:S02]  /*6de0*/  SEL R0, R0, RZ, P1 ;  /* 0x000000ff00007207 */ /* 0x000fe40000800000 */
[----:B------:R-:W-:-:S03]  /*6df0*/  LOP3.LUT R9, R9, R2, RZ, 0x3c, !PT ;  /* 0x0000000209097212 */ /* 0x000fc600078e3cff */
[----:B------:R-:W-:Y:S01]  /*6e00*/  IMAD R7, R0, 0x8, R5 ;  /* 0x0000000800077824 */ /* 0x000fe200078e0205 */
[----:B------:R-:W-:Y:S01]  /*6e10*/  SHF.L.U32 R4, R9, 0x1f, RZ ;  /* 0x0000001f09047819 */ /* 0x000fe200000006ff */
[----:B-1----:R-:W-:Y:S06]  /*6e20*/  @!P0 BRA `(.L_x_181) ;  /* 0x0000000400488947 */ /* 0x002fec0003800000 */
.L_x_196:
[----:B------:R-:W1:Y:S01]  /*6e30*/  SYNCS.PHASECHK.TRANS64.TRYWAIT P0, [R7+URZ], R4 ;  /* 0x00000004070075a7 */ /* 0x000e62000800017f */
[----:B------:R-:W-:-:S05]  /*6e40*/  VIADD R0, R0, 0x1 ;  /* 0x0000000100007836 */ /* 0x000fca0000000000 */
[----:B------:R-:W-:-:S04]  /*6e50*/  ISETP.NE.AND P1, PT, R0, 0x6, PT ;  /* 0x000000060000780c */ /* 0x000fc80003f25270 */
[----:B------:R-:W-:Y:S02]  /*6e60*/  SEL R2, RZ, 0x1, P1 ;  /* 0x00000001ff027807 */ /* 0x000fe40000800000 */
[----:B------:R-:W-:Y:S02]  /*6e70*/  SEL R0, R0, RZ, P1 ;  /* 0x000000ff00007207 */ /* 0x000fe40000800000 */
[----:B------:R-:W-:-:S03]  /*6e80*/  LOP3.LUT R9, R9, R2, RZ, 0x3c, !PT ;  /* 0x0000000209097212 */ /* 0x000fc600078e3cff */
[----:B0-----:R-:W-:Y:S01]  /*6e90*/  IMAD R6, R0, 0x8, R5 ;  /* 0x0000000800067824 */ /* 0x001fe200078e0205 */
[----:B------:R-:W-:Y:S01]  /*6ea0*/  SHF.L.U32 R3, R9, 0x1f, RZ ;  /* 0x0000001f09037819 */ /* 0x000fe200000006ff */
[----:B-1----:R-:W-:Y:S06]  /*6eb0*/  @!P0 BRA `(.L_x_182) ;  /* 0x0000000400388947 */ /* 0x002fec0003800000 */
.L_x_197:
        /* <DEDUP_REMOVED lines=9> */
.L_x_198:
[----:B------:R-:W1:Y:S01]  /*6f50*/  SYNCS.PHASECHK.TRANS64.TRYWAIT P0, [R7+URZ], R4 ;  /* 0x00000004070075a7 */ /* 0x000e62000800017f */
[----:B------:R-:W-:-:S05]  /*6f60*/  VIADD R0, R0, 0x1 ;  /* 0x0000000100007836 */ /* 0x000fca0000000000 */
[----:B------:R-:W-:-:S04]  /*6f70*/  ISETP.NE.AND P1, PT, R0, 0x6, PT ;  /* 0x000000060000780c */ /* 0x000fc80003f25270 */
[----:B------:R-:W-:Y:S02]  /*6f80*/  SEL R2, RZ, 0x1, P1 ;  /* 0x00000001ff027807 */ /* 0x000fe40000800000 */
[----:B------:R-:W-:Y:S02]  /*6f90*/  SEL R0, R0, RZ, P1 ;  /* 0x000000ff00007207 */ /* 0x000fe40000800000 */
[----:B------:R-:W-:Y:S01]  /*6fa0*/  LOP3.LUT R2, R9, R2, RZ, 0x3c, !PT ;  /* 0x0000000209027212 */ /* 0x000fe200078e3cff */
[----:B-1----:R-:W-:Y:S06]  /*6fb0*/  @!P0 BRA `(.L_x_184) ;  /* 0x0000000400208947 */ /* 0x002fec0003800000 */
.L_x_199:
[----:B------:R-:W-:Y:S01]  /*6fc0*/  IMAD R5, R0, 0x8, R5 ;  /* 0x0000000800057824 */ /* 0x000fe200078e0205 */
[----:B------:R-:W-:-:S07]  /*6fd0*/  SHF.L.U32 R0, R2, 0x1f, RZ ;  /* 0x0000001f02007819 */ /* 0x000fce00000006ff */
.L_x_185:
[----:B--2---:R2:W3:Y:S02]  /*6fe0*/  SYNCS.PHASECHK.TRANS64.TRYWAIT P0, [R5+URZ], R0 ;  /* 0x00000000050075a7 */ /* 0x0044e4000800017f */
[----:B---3--:R-:W-:Y:S05]  /*6ff0*/  @!P0 NANOSLEEP.SYNCS 0x989680 ;  /* 0x009896800000895d */ /* 0x008fea0003900000 */
[----:B------:R-:W3:Y:S02]  /*7000*/  @!P0 SYNCS.PHASECHK.TRANS64 P0, [R5+URZ], R0 ;  /* 0x00000000050085a7 */ /* 0x000ee4000800007f */
[----:B---3--:R-:W-:Y:S05]  /*7010*/  @!P0 BRA `(.L_x_185) ;  /* 0xfffffffc00f08947 */ /* 0x008fea000383ffff */
.L_x_178:
[----:B------:R-:W-:Y:S05]  /*7020*/  BSYNC B0 ;  /* 0x0000000000007941 */ /* 0x000fea0003800000 */
.L_x_177:
[----:B------:R-:W-:Y:S05]  /*7030*/  EXIT ;  /* 0x000000000000794d */ /* 0x000fea0003800000 */
.L_x_15:
[----:B0-----:R-:W-:-:S04]  /*7040*/  IMAD.U32 R3, RZ, RZ, UR43 ;  /* 0x0000002bff037e24 */ /* 0x001fc8000f8e00ff */
[----:B------:R0:W1:Y:S03]  /*7050*/  SYNCS.PHASECHK.TRANS64.TRYWAIT P0, [R3+URZ+-0x8], R0 ;  /* 0xfffff800030075a7 */ /* 0x000066000800017f */
[----:B-1----:R-:W-:Y:S05]  /*7060*/  @!P0 NANOSLEEP.SYNCS 0x989680 ;  /* 0x009896800000895d */ /* 0x002fea0003900000 */
[----:B------:R-:W1:Y:S02]  /*7070*/  @!P0 SYNCS.PHASECHK.TRANS64 P0, [R3+URZ+-0x8], R0 ;  /* 0xfffff800030085a7 */ /* 0x000e64000800007f */
[----:B-1----:R-:W-:Y:S05]  /*7080*/  @!P0 BRA `(.L_x_15) ;  /* 0xfffffffc00ec8947 */ /* 0x002fea000383ffff */
[----:B------:R-:W-:Y:S05]  /*7090*/  BRA `(.L_x_186) ;  /* 0xffffffa4003c7947 */ /* 0x000fea000383ffff */
.L_x_20:
[----:B-1----:R1:W2:Y:S02]  /*70a0*/  SYNCS.PHASECHK.TRANS64.TRYWAIT P1, [R3+URZ], R0 ;  /* 0x00000000030075a7 */ /* 0x0022a4000802017f */
[----:B--2---:R-:W-:Y:S05]  /*70b0*/  @!P1 NANOSLEEP.SYNCS 0x989680 ;  /* 0x009896800000995d */ /* 0x004fea0003900000 */
[----:B------:R-:W2:Y:S02]  /*70c0*/  @!P1 SYNCS.PHASECHK.TRANS64 P1, [R3+URZ], R0 ;  /* 0x00000000030095a7 */ /* 0x000ea4000802007f */
[----:B--2---:R-:W-:Y:S05]  /*70d0*/  @!P1 BRA `(.L_x_20) ;  /* 0xfffffffc00f09947 */ /* 0x004fea000383ffff */
[----:B------:R-:W-:Y:S05]  /*70e0*/  BRA `(.L_x_19) ;  /* 0xffffffa400b07947 */ /* 0x000fea000383ffff */
.L_x_25:
[----:B-1----:R-:W-:-:S04]  /*70f0*/  IMAD.U32 R4, RZ, RZ, UR8 ;  /* 0x00000008ff047e24 */ /* 0x002fc8000f8e00ff */
[----:B------:R1:W2:Y:S03]  /*7100*/  SYNCS.PHASECHK.TRANS64.TRYWAIT P1, [R4+URZ], R3 ;  /* 0x00000003040075a7 */ /* 0x0002a6000802017f */
[----:B--2---:R-:W-:Y:S05]  /*7110*/  @!P1 NANOSLEEP.SYNCS 0x989680 ;  /* 0x009896800000995d */ /* 0x004fea0003900000 */
[----:B------:R-:W2:Y:S02]  /*7120*/  @!P1 SYNCS.PHASECHK.TRANS64 P1, [R4+URZ], R3 ;  /* 0x00000003040095a7 */ /* 0x000ea4000802007f */
[----:B--2---:R-:W-:Y:S05]  /*7130*/  @!P1 BRA `(.L_x_25) ;  /* 0xfffffffc00ec9947 */ /* 0x004fea000383ffff */
[----:B------:R-:W-:Y:S05]  /*7140*/  BRA `(.L_x_24) ;  /* 0xffffffa800f07947 */ /* 0x000fea000383ffff */
.L_x_31:
[----:B0-----:R-:W-:-:S04]  /*7150*/  IMAD.U32 R3, RZ, RZ, UR43 ;  /* 0x0000002bff037e24 */ /* 0x001fc8000f8e00ff */
[----:B------:R0:W1:Y:S03]  /*7160*/  SYNCS.PHASECHK.TRANS64.TRYWAIT P0, [R3+URZ+0x8], R0 ;  /* 0x00000800030075a7 */ /* 0x000066000800017f */
[----:B-1----:R-:W-:Y:S05]  /*7170*/  @!P0 NANOSLEEP.SYNCS 0x989680 ;  /* 0x009896800000895d */ /* 0x002fea0003900000 */
[----:B------:R-:W1:Y:S02]  /*7180*/  @!P0 SYNCS.PHASECHK.TRANS64 P0, [R3+URZ+0x8], R0 ;  /* 0x00000800030085a7 */ /* 0x000e64000800007f */
[----:B-1----:R-:W-:Y:S05]  /*7190*/  @!P0 BRA `(.L_x_31) ;  /* 0xfffffffc00ec8947 */ /* 0x002fea000383ffff */
[----:B------:R-:W-:Y:S05]  /*71a0*/  BRA `(.L_x_187) ;  /* 0xffffffb0008c7947 */ /* 0x000fea000383ffff */
.L_x_164:
[----:B------:R-:W-:Y:S01]  /*71b0*/  BSSY B1, `(.L_x_188) ;  /* 0x0000006000017945 */ /* 0x000fe20003800000 */
[----:B------:R-:W-:-:S07]  /*71c0*/  IMAD.MOV.U32 R15, RZ, RZ, -0x1 ;  /* 0xffffffffff0f7424 */ /* 0x000fce00078e00ff */
[----:B-----5:R-:W-:Y:S05]  /*71d0*/  WARPSYNC.COLLECTIVE R15, `(.L_x_189) ;  /* 0x000000000f0c7348 */ /* 0x020fea0003c00000 */
[----:B------:R-:W-:Y:S02]  /*71e0*/  ELECT P6, UR62, PT ;  /* 0x00000000003e782f */ /* 0x000fe400038c0000 */
[----:B------:R-:W-:Y:S01]  /*71f0*/  MOV R14, UR62 ;  /* 0x0000003e000e7c02 */ /* 0x000fe20008000f00 */
[----:B-----5:R-:W-:Y:S10]  /*7200*/  ENDCOLLECTIVE ;  /* 0x000000000000791b */ /* 0x020ff40003800000 */
.L_x_189:
[----:B------:R-:W-:Y:S05]  /*7210*/  BSYNC B1 ;  /* 0x0000000000017941 */ /* 0x000fea0003800000 */
.L_x_188:
[----:B------:R-:W-:Y:S05]  /*7220*/  BRA `(.L_x_190) ;  /* 0xffffffec00947947 */ /* 0x000fea000383ffff */
.L_x_167:
[----:B-1----:R1:W2:Y:S02]  /*7230*/  SYNCS.PHASECHK.TRANS64.TRYWAIT P1, [R11+URZ+0x30], R6 ;  /* 0x000030060b0075a7 */ /* 0x0022a4000802017f */
[----:B--2---:R-:W-:Y:S05]  /*7240*/  @!P1 NANOSLEEP.SYNCS 0x989680 ;  /* 0x009896800000995d */ /* 0x004fea0003900000 */
[----:B------:R-:W2:Y:S02]  /*7250*/  @!P1 SYNCS.PHASECHK.TRANS64 P1, [R11+URZ+0x30], R6 ;  /* 0x000030060b0095a7 */ /* 0x000ea4000802007f */
[----:B--2---:R-:W-:Y:S05]  /*7260*/  @!P1 BRA `(.L_x_167) ;  /* 0xfffffffc00f09947 */ /* 0x004fea000383ffff */
[----:B------:R-:W-:Y:S05]  /*7270*/  BRA `(.L_x_191) ;  /* 0xffffffec00c87947 */ /* 0x000fea000383ffff */
.L_x_176:
[----:B------:R-:W-:Y:S01]  /*7280*/  BSSY B0, `(.L_x_192) ;  /* 0x0000006000007945 */ /* 0x000fe20003800000 */
[----:B------:R-:W-:-:S07]  /*7290*/  IMAD.MOV.U32 R15, RZ, RZ, -0x1 ;  /* 0xffffffffff0f7424 */ /* 0x000fce00078e00ff */
[----:B-----5:R-:W-:Y:S05]  /*72a0*/  WARPSYNC.COLLECTIVE R15, `(.L_x_193) ;  /* 0x000000000f0c7348 */ /* 0x020fea0003c00000 */
[----:B------:R-:W-:Y:S02]  /*72b0*/  ELECT P6, UR62, PT ;  /* 0x00000000003e782f */ /* 0x000fe400038c0000 */
[----:B------:R-:W-:Y:S01]  /*72c0*/  MOV R14, UR62 ;  /* 0x0000003e000e7c02 */ /* 0x000fe20008000f00 */
[----:B-----5:R-:W-:Y:S10]  /*72d0*/  ENDCOLLECTIVE ;  /* 0x000000000000791b */ /* 0x020ff40003800000 */
.L_x_193:
[----:B------:R-:W-:Y:S05]  /*72e0*/  BSYNC B0 ;  /* 0x0000000000007941 */ /* 0x000fea0003800000 */
.L_x_192:
[----:B------:R-:W-:Y:S05]  /*72f0*/  BRA `(.L_x_194) ;  /* 0xfffffff800547947 */ /* 0x000fea000383ffff */
.L_x_180:
[----:B0-----:R0:W1:Y:S02]  /*7300*/  SYNCS.PHASECHK.TRANS64.TRYWAIT P0, [R7+URZ], R2 ;  /* 0x00000002070075a7 */ /* 0x001064000800017f */
[----:B-1----:R-:W-:Y:S05]  /*7310*/  @!P0 NANOSLEEP.SYNCS 0x989680 ;  /* 0x009896800000895d */ /* 0x002fea0003900000 */
[----:B------:R-:W1:Y:S02]  /*7320*/  @!P0 SYNCS.PHASECHK.TRANS64 P0, [R7+URZ], R2 ;  /* 0x00000002070085a7 */ /* 0x000e64000800007f */
[----:B-1----:R-:W-:Y:S05]  /*7330*/  @!P0 BRA `(.L_x_180) ;  /* 0xfffffffc00f08947 */ /* 0x002fea000383ffff */
[----:B------:R-:W-:Y:S05]  /*7340*/  BRA `(.L_x_195) ;  /* 0xfffffff800947947 */ /* 0x000fea000383ffff */
.L_x_181:
[----:B0-----:R0:W1:Y:S02]  /*7350*/  SYNCS.PHASECHK.TRANS64.TRYWAIT P0, [R6+URZ], R3 ;  /* 0x00000003060075a7 */ /* 0x001064000800017f */
[----:B-1----:R-:W-:Y:S05]  /*7360*/  @!P0 NANOSLEEP.SYNCS 0x989680 ;  /* 0x009896800000895d */ /* 0x002fea0003900000 */
[----:B------:R-:W1:Y:S02]  /*7370*/  @!P0 SYNCS.PHASECHK.TRANS64 P0, [R6+URZ], R3 ;  /* 0x00000003060085a7 */ /* 0x000e64000800007f */
[----:B-1----:R-:W-:Y:S05]  /*7380*/  @!P0 BRA `(.L_x_181) ;  /* 0xfffffffc00f08947 */ /* 0x002fea000383ffff */
[----:B------:R-:W-:Y:S05]  /*7390*/  BRA `(.L_x_196) ;  /* 0xfffffff800a47947 */ /* 0x000fea000383ffff */
.L_x_182:
[----:B0-----:R0:W1:Y:S02]  /*73a0*/  SYNCS.PHASECHK.TRANS64.TRYWAIT P0, [R7+URZ], R4 ;  /* 0x00000004070075a7 */ /* 0x001064000800017f */
[----:B-1----:R-:W-:Y:S05]  /*73b0*/  @!P0 NANOSLEEP.SYNCS 0x989680 ;  /* 0x009896800000895d */ /* 0x002fea0003900000 */
[----:B------:R-:W1:Y:S02]  /*73c0*/  @!P0 SYNCS.PHASECHK.TRANS64 P0, [R7+URZ], R4 ;  /* 0x00000004070085a7 */ /* 0x000e64000800007f */
[----:B-1----:R-:W-:Y:S05]  /*73d0*/  @!P0 BRA `(.L_x_182) ;  /* 0xfffffffc00f08947 */ /* 0x002fea000383ffff */
[----:B------:R-:W-:Y:S05]  /*73e0*/  BRA `(.L_x_197) ;  /* 0xfffffff800b47947 */ /* 0x000fea000383ffff */
.L_x_183:
[----:B0-----:R0:W1:Y:S02]  /*73f0*/  SYNCS.PHASECHK.TRANS64.TRYWAIT P0, [R6+URZ], R3 ;  /* 0x00000003060075a7 */ /* 0x001064000800017f */
[----:B-1----:R-:W-:Y:S05]  /*7400*/  @!P0 NANOSLEEP.SYNCS 0x989680 ;  /* 0x009896800000895d */ /* 0x002fea0003900000 */
[----:B------:R-:W1:Y:S02]  /*7410*/  @!P0 SYNCS.PHASECHK.TRANS64 P0, [R6+URZ], R3 ;  /* 0x00000003060085a7 */ /* 0x000e64000800007f */
[----:B-1----:R-:W-:Y:S05]  /*7420*/  @!P0 BRA `(.L_x_183) ;  /* 0xfffffffc00f08947 */ /* 0x002fea000383ffff */
[----:B------:R-:W-:Y:S05]  /*7430*/  BRA `(.L_x_198) ;  /* 0xfffffff800c47947 */ /* 0x000fea000383ffff */
.L_x_184:
[----:B-1----:R1:W2:Y:S02]  /*7440*/  SYNCS.PHASECHK.TRANS64.TRYWAIT P0, [R7+URZ], R4 ;  /* 0x00000004070075a7 */ /* 0x0022a4000800017f */
[----:B--2---:R-:W-:Y:S05]  /*7450*/  @!P0 NANOSLEEP.SYNCS 0x989680 ;  /* 0x009896800000895d */ /* 0x004fea0003900000 */
[----:B------:R-:W2:Y:S02]  /*7460*/  @!P0 SYNCS.PHASECHK.TRANS64 P0, [R7+URZ], R4 ;  /* 0x00000004070085a7 */ /* 0x000ea4000800007f */
[----:B--2---:R-:W-:Y:S05]  /*7470*/  @!P0 BRA `(.L_x_184) ;  /* 0xfffffffc00f08947 */ /* 0x004fea000383ffff */
[----:B------:R-:W-:Y:S05]  /*7480*/  BRA `(.L_x_199) ;  /* 0xfffffff800cc7947 */ /* 0x000fea000383ffff */
.L_x_200:
[----:B------:R-:W-:-:S00]  /*7490*/  BRA `(.L_x_200) ;  /* 0xfffffffc00fc7947 */ /* 0x000fc0000383ffff */
[----:B------:R-:W-:-:S00]  /*74a0*/  NOP ;  /* 0x0000000000007918 */ /* 0x000fc00000000000 */
        /* <DEDUP_REMOVED lines=13> */
.L_x_201:


//--------------------- .nv.global.init           --------------------------
	.section	.nv.global.init,"aw",@progbits
.nv.global.init:
	.type		$str$22,@object
	.size		$str$22,($str$23 - $str$22)
$str$22:
        /*0000*/ 	.byte	0x6b, 0x5f, 0x74, 0x69, 0x6c, 0x65, 0x5f, 0x63, 0x6f, 0x75, 0x6e, 0x74, 0x20, 0x3e, 0x3d, 0x20
        /*0010*/ 	.byte	0x31, 0x00
	.type		$str$23,@object
	.size		$str$23,(__unnamed_1 - $str$23)
$str$23:
        /*0012*/ 	.byte	0x2f, 0x74, 0x6d, 0x70, 0x2f, 0x63, 0x75, 0x74, 0x6c, 0x61, 0x73, 0x73, 0x5f, 0x73, 0x77, 0x65
        /*0022*/ 	.byte	0x65, 0x70, 0x5f, 0x73, 0x72, 0x63, 0x2f, 0x69, 0x6e, 0x63, 0x6c, 0x75, 0x64, 0x65, 0x2f, 0x63
        /*0032*/ 	.byte	0x75, 0x74, 0x6c, 0x61, 0x73, 0x73, 0x2f, 0x67, 0x65, 0x6d, 0x6d, 0x2f, 0x63, 0x6f, 0x6c, 0x6c
        /*0042*/ 	.byte	0x65, 0x63, 0x74, 0x69, 0x76, 0x65, 0x2f, 0x73, 0x6d, 0x39, 0x30, 0x5f, 0x6d, 0x6d, 0x61, 0x5f
        /*0052*/ 	.byte	0x74, 0x6d, 0x61, 0x5f, 0x67, 0x6d, 0x6d, 0x61, 0x5f, 0x73, 0x73, 0x5f, 0x77, 0x61, 0x72, 0x70
        /*0062*/ 	.byte	0x73, 0x70, 0x65, 0x63, 0x69, 0x61, 0x6c, 0x69, 0x7a, 0x65, 0x64, 0x2e, 0x68, 0x70, 0x70, 0x00
	.type		__unnamed_1,@object
	.size		__unnamed_1,(.L_0 - __unnamed_1)
__unnamed_1:
        /*0072*/ 	.byte	0x76, 0x6f, 0x69, 0x64, 0x20, 0x63, 0x75, 0x74, 0x6c, 0x61, 0x73, 0x73, 0x3a, 0x3a, 0x67, 0x65
        /* <DEDUP_REMOVED lines=174> */
        /*0b62*/ 	.byte	0x75, 0x74, 0x65, 0x3a, 0x3a, 0x69, 0x64, 0x65, 0x6e, 0x74, 0x69, 0x74, 0x79, 0x5d, 0x00
.L_0:


//--------------------- .nv.shared._ZN7cutlass13device_kernelINS_4gemm6kernel13GemmUniversalIN4cute5tupleIJiiiiEEENS1_10collective13CollectiveMmaINS1_34MainloopSm90TmaGmmaWarpSpecializedILi6ENS5_IJNS4_1CILi1EEESB_SB_EEENS1_32KernelTmaWarpSpecializedPingpongEEENS5_IJNSA_ILi64EEENSA_ILi128EEESF_EEEfNS5_IJlSB_lEEEfSI_NS4_8TiledMMAINS4_8MMA_AtomIJNS4_4SM904GMMA30MMA_64x128x8_F32TF32TF32_SS_TNILNSM_7ScaleInE1ELSO_1EEEEEENS4_6LayoutISC_NS5_IJNSA_ILi0EEESS_SS_EEEEENS5_IJNS4_10UnderscoreESV_SV_EEEEENS4_13SM90_TMA_LOADENS4_14ComposedLayoutINS4_7SwizzleILi3ELi4ELi3EEENS4_18smem_ptr_flag_bitsILi32EEENSR_INS5_IJNSA_ILi8EEENSA_ILi32EEEEEENS5_IJS15_SB_EEEEEEEvNS4_8identityESY_S19_vS1A_EENS_8epilogue10collective6detail29Sm90TmaWarpSpecializedAdapterINS1D_15DefaultEpilogueIfSI_SI_NS1C_6thread17LinearCombinationIfLi1EffLNS1H_9ScaleType4KindE0ELNS_15FloatRoundStyleE2EfEENS1_15EpilogueDefaultEEEEEvvEEEEvNT_6ParamsE --------------------------
	.section	.nv.shared._ZN7cutlass13device_kernelINS_4gemm6kernel13GemmUniversalIN4cute5tupleIJiiiiEEENS1_10collective13CollectiveMmaINS1_34MainloopSm90TmaGmmaWarpSpecializedILi6ENS5_IJNS4_1CILi1EEESB_SB_EEENS1_32KernelTmaWarpSpecializedPingpongEEENS5_IJNSA_ILi64EEENSA_ILi128EEESF_EEEfNS5_IJlSB_lEEEfSI_NS4_8TiledMMAINS4_8MMA_AtomIJNS4_4SM904GMMA30MMA_64x128x8_F32TF32TF32_SS_TNILNSM_7ScaleInE1ELSO_1EEEEEENS4_6LayoutISC_NS5_IJNSA_ILi0EEESS_SS_EEEEENS5_IJNS4_10UnderscoreESV_SV_EEEEENS4_13SM90_TMA_LOADENS4_14ComposedLayoutINS4_7SwizzleILi3ELi4ELi3EEENS4_18smem_ptr_flag_bitsILi32EEENSR_INS5_IJNSA_ILi8EEENSA_ILi32EEEEEENS5_IJS15_SB_EEEEEEEvNS4_8identityESY_S19_vS1A_EENS_8epilogue10collective6detail29Sm90TmaWarpSpecializedAdapterINS1D_15DefaultEpilogueIfSI_SI_NS1C_6thread17LinearCombinationIfLi1EffLNS1H_9ScaleType4KindE0ELNS_15FloatRoundStyleE2EfEENS1_15EpilogueDefaultEEEEEvvEEEEvNT_6ParamsE,"aw",@nobits
	.sectionflags	@""
	.align	16
	.zero		1024


//--------------------- .nv.shared.reserved.0     --------------------------
	.section	.nv.shared.reserved.0,"aw",@nobits
	.weak		__nv_reservedSMEM_offset_0_alias
	.size		__nv_reservedSMEM_offset_0_alias, 0, 0
	.other		__nv_reservedSMEM_offset_0_alias,@"STO_CUDA_RESERVED_SHARED STV_DEFAULT"
__nv_reservedSMEM_offset_0_alias:
	.zero		0


//--------------------- .nv.global                --------------------------
	.section	.nv.global,"aw",@nobits
.nv.global:
	.type		_ZN40_INTERNAL_6ca6eb2f_4_k_cu_8f24933b_188474cute1_E,@object
	.size		_ZN40_INTERNAL_6ca6eb2f_4_k_cu_8f24933b_188474cute1_E,(_ZN40_INTERNAL_6ca6eb2f_4_k_cu_8f24933b_188474cuda3std3__45__cpo6cbeginE - _ZN40_INTERNAL_6ca6eb2f_4_k_cu_8f24933b_188474cute1_E)
_ZN40_INTERNAL_6ca6eb2f_4_k_cu_8f24933b_188474cute1_E:
	.zero		1
	.type		_ZN40_INTERNAL_6ca6eb2f_4_k_cu_8f24933b_188474cuda3std3__45__cpo6cbeginE,@object
	.size		_ZN40_INTERNAL_6ca6eb2f_4_k_cu_8f24933b_188474cuda3std3__45__cpo6cbeginE,(_ZN40_INTERNAL_6ca6eb2f_4_k_cu_8f24933b_188474cuda3std3__48in_placeE - _ZN40_INTERNAL_6ca6eb2f_4_k_cu_8f24933b_188474cuda3std3__45__cpo6cbeginE)
_ZN40_INTERNAL_6ca6eb2f_4_k_cu_8f24933b_188474cuda3std3__45__cpo6cbeginE:
	.zero		1
	.type		_ZN40_INTERNAL_6ca6eb2f_4_k_cu_8f24933b_188474cuda3std3__48in_placeE,@object
	.size		_ZN40_INTERNAL_6ca6eb2f_4_k_cu_8f24933b_188474cuda3std3__48in_placeE,(_ZN40_INTERNAL_6ca6eb2f_4_k_cu_8f24933b_188474cuda3std6ranges3__45__cpo9iter_moveE - _ZN40_INTERNAL_6ca6eb2f_4_k_cu_8f24933b_188474cuda3std3__48in_placeE)
_ZN40_INTERNAL_6ca6eb2f_4_k_cu_8f24933b_188474cuda3std3__48in_placeE:
	.zero		1
	.type		_ZN40_INTERNAL_6ca6eb2f_4_k_cu_8f24933b_188474cuda3std6ranges3__45__cpo9iter_moveE,@object
	.size		_ZN40_INTERNAL_6ca6eb2f_4_k_cu_8f24933b_188474cuda3std6ranges3__45__cpo9iter_moveE,(_ZN40_INTERNAL_6ca6eb2f_4_k_cu_8f24933b_188474cuda3std3__45__cpo5beginE - _ZN40_INTERNAL_6ca6eb2f_4_k_cu_8f24933b_188474cuda3std6ranges3__45__cpo9iter_moveE)
_ZN40_INTERNAL_6ca6eb2f_4_k_cu_8f24933b_188474cuda3std6ranges3__45__cpo9iter_moveE:
	.zero		1
	.type		_ZN40_INTERNAL_6ca6eb2f_4_k_cu_8f24933b_188474cuda3std3__45__cpo5beginE,@object
	.size		_ZN40_INTERNAL_6ca6eb2f_4_k_cu_8f24933b_188474cuda3std3__45__cpo5beginE,(_ZN40_INTERNAL_6ca6eb2f_4_k_cu_8f24933b_188474cuda3std3__442_GLOBAL__N__6ca6eb2f_4_k_cu_8f24933b_188476ignoreE - _ZN40_INTERNAL_6ca6eb2f_4_k_cu_8f24933b_188474cuda3std3__45__cpo5beginE)
_ZN40_INTERNAL_6ca6eb2f_4_k_cu_8f24933b_188474cuda3std3__45__cpo5beginE:
	.zero		1
	.type		_ZN40_INTERNAL_6ca6eb2f_4_k_cu_8f24933b_188474cuda3std3__442_GLOBAL__N__6ca6eb2f_4_k_cu_8f24933b_188476ignoreE,@object
	.size		_ZN40_INTERNAL_6ca6eb2f_4_k_cu_8f24933b_188474cuda3std3__442_GLOBAL__N__6ca6eb2f_4_k_cu_8f24933b_188476ignoreE,(_ZN40_INTERNAL_6ca6eb2f_4_k_cu_8f24933b_188474cute7productE - _ZN40_INTERNAL_6ca6eb2f_4_k_cu_8f24933b_188474cuda3std3__442_GLOBAL__N__6ca6eb2f_4_k_cu_8f24933b_188476ignoreE)
_ZN40_INTERNAL_6ca6eb2f_4_k_cu_8f24933b_188474cuda3std3__442_GLOBAL__N__6ca6eb2f_4_k_cu_8f24933b_188476ignoreE:
	.zero		1
	.type		_ZN40_INTERNAL_6ca6eb2f_4_k_cu_8f24933b_188474cute7productE,@object
	.size		_ZN40_INTERNAL_6ca6eb2f_4_k_cu_8f24933b_188474cute7productE,(_ZN40_INTERNAL_6ca6eb2f_4_k_cu_8f24933b_188474cuda3std3__45__cpo3endE - _ZN40_INTERNAL_6ca6eb2f_4_k_cu_8f24933b_188474cute7productE)
_ZN40_INTERNAL_6ca6eb2f_4_k_cu_8f24933b_188474cute7productE:
	.zero		1
	.type		_ZN40_INTERNAL_6ca6eb2f_4_k_cu_8f24933b_188474cuda3std3__45__cpo3endE,@object
	.size		_ZN40_INTERNAL_6ca6eb2f_4_k_cu_8f24933b_188474cuda3std3__45__cpo3endE,(_ZN40_INTERNAL_6ca6eb2f_4_k_cu_8f24933b_188474cuda3std3__419piecewise_constructE - _ZN40_INTERNAL_6ca6eb2f_4_k_cu_8f24933b_188474cuda3std3__45__cpo3endE)
_ZN40_INTERNAL_6ca6eb2f_4_k_cu_8f24933b_188474cuda3std3__45__cpo3endE:
	.zero		1
	.type		_ZN40_INTERNAL_6ca6eb2f_4_k_cu_8f24933b_188474cuda3std3__419piecewise_constructE,@object
	.size		_ZN40_INTERNAL_6ca6eb2f_4_k_cu_8f24933b_188474cuda3std3__419piecewise_constructE,(_ZN40_INTERNAL_6ca6eb2f_4_k_cu_8f24933b_188474cuda3std3__45__cpo4cendE - _ZN40_INTERNAL_6ca6eb2f_4_k_cu_8f24933b_188474cuda3std3__419piecewise_constructE)
_ZN40_INTERNAL_6ca6eb2f_4_k_cu_8f24933b_188474cuda3std3__419piecewise_constructE:
	.zero		1
	.type		_ZN40_INTERNAL_6ca6eb2f_4_k_cu_8f24933b_188474cuda3std3__45__cpo4cendE,@object
	.size		_ZN40_INTERNAL_6ca6eb2f_4_k_cu_8f24933b_188474cuda3std3__45__cpo4cendE,(_ZN40_INTERNAL_6ca6eb2f_4_k_cu_8f24933b_188474cuda3std6ranges3__45__cpo4swapE - _ZN40_INTERNAL_6ca6eb2f_4_k_cu_8f24933b_188474cuda3std3__45__cpo4cendE)
_ZN40_INTERNAL_6ca6eb2f_4_k_cu_8f24933b_188474cuda3std3__45__cpo4cendE:
	.zero		1
	.type		_ZN40_INTERNAL_6ca6eb2f_4_k_cu_8f24933b_188474cuda3std6ranges3__45__cpo4swapE,@object
	.size		_ZN40_INTERNAL_6ca6eb2f_4_k_cu_8f24933b_188474cuda3std6ranges3__45__cpo4swapE,(.L_8 - _ZN40_INTERNAL_6ca6eb2f_4_k_cu_8f24933b_188474cuda3std6ranges3__45__cpo4swapE)
_ZN40_INTERNAL_6ca6eb2f_4_k_cu_8f24933b_188474cuda3std6ranges3__45__cpo4swapE:
	.zero		1
.L_8:


//--------------------- .nv.constant0._ZN7cutlass13device_kernelINS_4gemm6kernel13GemmUniversalIN4cute5tupleIJiiiiEEENS1_10collective13CollectiveMmaINS1_34MainloopSm90TmaGmmaWarpSpecializedILi6ENS5_IJNS4_1CILi1EEESB_SB_EEENS1_32KernelTmaWarpSpecializedPingpongEEENS5_IJNSA_ILi64EEENSA_ILi128EEESF_EEEfNS5_IJlSB_lEEEfSI_NS4_8TiledMMAINS4_8MMA_AtomIJNS4_4SM904GMMA30MMA_64x128x8_F32TF32TF32_SS_TNILNSM_7ScaleInE1ELSO_1EEEEEENS4_6LayoutISC_NS5_IJNSA_ILi0EEESS_SS_EEEEENS5_IJNS4_10UnderscoreESV_SV_EEEEENS4_13SM90_TMA_LOADENS4_14ComposedLayoutINS4_7SwizzleILi3ELi4ELi3EEENS4_18smem_ptr_flag_bitsILi32EEENSR_INS5_IJNSA_ILi8EEENSA_ILi32EEEEEENS5_IJS15_SB_EEEEEEEvNS4_8identityESY_S19_vS1A_EENS_8epilogue10collective6detail29Sm90TmaWarpSpecializedAdapterINS1D_15DefaultEpilogueIfSI_SI_NS1C_6thread17LinearCombinationIfLi1EffLNS1H_9ScaleType4KindE0ELNS_15FloatRoundStyleE2EfEENS1_15EpilogueDefaultEEEEEvvEEEEvNT_6ParamsE --------------------------
	.section	.nv.constant0._ZN7cutlass13device_kernelINS_4gemm6kernel13GemmUniversalIN4cute5tupleIJiiiiEEENS1_10collective13CollectiveMmaINS1_34MainloopSm90TmaGmmaWarpSpecializedILi6ENS5_IJNS4_1CILi1EEESB_SB_EEENS1_32KernelTmaWarpSpecializedPingpongEEENS5_IJNSA_ILi64EEENSA_ILi128EEESF_EEEfNS5_IJlSB_lEEEfSI_NS4_8TiledMMAINS4_8MMA_AtomIJNS4_4SM904GMMA30MMA_64x128x8_F32TF32TF32_SS_TNILNSM_7ScaleInE1ELSO_1EEEEEENS4_6LayoutISC_NS5_IJNSA_ILi0EEESS_SS_EEEEENS5_IJNS4_10UnderscoreESV_SV_EEEEENS4_13SM90_TMA_LOADENS4_14ComposedLayoutINS4_7SwizzleILi3ELi4ELi3EEENS4_18smem_ptr_flag_bitsILi32EEENSR_INS5_IJNSA_ILi8EEENSA_ILi32EEEEEENS5_IJS15_SB_EEEEEEEvNS4_8identityESY_S19_vS1A_EENS_8epilogue10collective6detail29Sm90TmaWarpSpecializedAdapterINS1D_15DefaultEpilogueIfSI_SI_NS1C_6thread17LinearCombinationIfLi1EffLNS1H_9ScaleType4KindE0ELNS_15FloatRoundStyleE2EfEENS1_15EpilogueDefaultEEEEEvvEEEEvNT_6ParamsE,"a",@progbits
	.sectionflags	@""
	.align	4
.nv.constant0._ZN7cutlass13device_kernelINS_4gemm6kernel13GemmUniversalIN4cute5tupleIJiiiiEEENS1_10collective13CollectiveMmaINS1_34MainloopSm90TmaGmmaWarpSpecializedILi6ENS5_IJNS4_1CILi1EEESB_SB_EEENS1_32KernelTmaWarpSpecializedPingpongEEENS5_IJNSA_ILi64EEENSA_ILi128EEESF_EEEfNS5_IJlSB_lEEEfSI_NS4_8TiledMMAINS4_8MMA_AtomIJNS4_4SM904GMMA30MMA_64x128x8_F32TF32TF32_SS_TNILNSM_7ScaleInE1ELSO_1EEEEEENS4_6LayoutISC_NS5_IJNSA_ILi0EEESS_SS_EEEEENS5_IJNS4_10UnderscoreESV_SV_EEEEENS4_13SM90_TMA_LOADENS4_14ComposedLayoutINS4_7SwizzleILi3ELi4ELi3EEENS4_18smem_ptr_flag_bitsILi32EEENSR_INS5_IJNSA_ILi8EEENSA_ILi32EEEEEENS5_IJS15_SB_EEEEEEEvNS4_8identityESY_S19_vS1A_EENS_8epilogue10collective6detail29Sm90TmaWarpSpecializedAdapterINS1D_15DefaultEpilogueIfSI_SI_NS1C_6thread17LinearCombinationIfLi1EffLNS1H_9ScaleType4KindE0ELNS_15FloatRoundStyleE2EfEENS1_15EpilogueDefaultEEEEEvvEEEEvNT_6ParamsE:
	.zero		1664


//--------------------- SYMBOLS --------------------------

	.type		.nv.reservedSmem.offset0,@object
	.size		.nv.reservedSmem.offset0,0x4
	.type		__assertfail,@function
